	.headerflags	@"EF_CUDA_TEXMODE_UNIFIED EF_CUDA_64BIT_ADDRESS EF_CUDA_SM86 EF_CUDA_VIRTUAL_SM(EF_CUDA_SM86)"
	.elftype	@"ET_EXEC"


//--------------------- .nv.info                  --------------------------
	.section	.nv.info,"",@"SHT_CUDA_INFO"
	.align	4


	//----- nvinfo : EIATTR_REGCOUNT
	.align		4
        /*0000*/ 	.byte	0x04, 0x2f
        /*0002*/ 	.short	(.L_2 - .L_1)
	.align		4
.L_1:
        /*0004*/ 	.word	index@(triton_red_fused__scaled_dot_product_flash_attention__to_copy_add_mean_mul_pow_rsqrt_2)
        /*0008*/ 	.word	0x00000056


	//----- nvinfo : EIATTR_MIN_STACK_SIZE
	.align		4
.L_2:
        /*000c*/ 	.byte	0x04, 0x12
        /*000e*/ 	.short	(.L_4 - .L_3)
	.align		4
.L_3:
        /*0010*/ 	.word	index@(triton_red_fused__scaled_dot_product_flash_attention__to_copy_add_mean_mul_pow_rsqrt_2)
        /*0014*/ 	.word	0x00000000


	//----- nvinfo : EIATTR_FRAME_SIZE
	.align		4
.L_4:
        /*0018*/ 	.byte	0x04, 0x11
        /*001a*/ 	.short	(.L_6 - .L_5)
	.align		4
.L_5:
        /*001c*/ 	.word	index@(triton_red_fused__scaled_dot_product_flash_attention__to_copy_add_mean_mul_pow_rsqrt_2)
        /*0020*/ 	.word	0x00000000


	//----- nvinfo : EIATTR_MIN_STACK_SIZE
	.align		4
.L_6:
        /*0024*/ 	.byte	0x04, 0x12
        /*0026*/ 	.short	(.L_8 - .L_7)
	.align		4
.L_7:
        /*0028*/ 	.word	index@(triton_red_fused__scaled_dot_product_flash_attention__to_copy_add_mean_mul_pow_rsqrt_2)
        /*002c*/ 	.word	0x00000000
.L_8:


//--------------------- .nv.info.triton_red_fused__scaled_dot_product_flash_attention__to_copy_add_mean_mul_pow_rsqrt_2 --------------------------
	.section	.nv.info.triton_red_fused__scaled_dot_product_flash_attention__to_copy_add_mean_mul_pow_rsqrt_2,"",@"SHT_CUDA_INFO"
	.sectionflags	@""
	.align	4


	//----- nvinfo : EIATTR_CUDA_API_VERSION
	.align		4
        /*0000*/ 	.byte	0x04, 0x37
        /*0002*/ 	.short	(.L_10 - .L_9)
.L_9:
        /*0004*/ 	.word	0x0000007c


	//----- nvinfo : EIATTR_SW2861232_WAR
	.align		4
.L_10:
        /*0008*/ 	.byte	0x01, 0x35
	.zero		2


	//----- nvinfo : EIATTR_PARAM_CBANK
	.align		4
        /*000c*/ 	.byte	0x04, 0x0a
        /*000e*/ 	.short	(.L_12 - .L_11)
	.align		4
.L_11:
        /*0010*/ 	.word	index@(.nv.constant0.triton_red_fused__scaled_dot_product_flash_attention__to_copy_add_mean_mul_pow_rsqrt_2)
        /*0014*/ 	.short	0x0160
        /*0016*/ 	.short	0x0048


	//----- nvinfo : EIATTR_CBANK_PARAM_SIZE
	.align		4
.L_12:
        /*0018*/ 	.byte	0x03, 0x19
        /*001a*/ 	.short	0x0048


	//----- nvinfo : EIATTR_KPARAM_INFO
	.align		4
        /*001c*/ 	.byte	0x04, 0x17
        /*001e*/ 	.short	(.L_14 - .L_13)
.L_13:
        /*0020*/ 	.word	0x00000000
        /*0024*/ 	.short	0x0009
        /*0026*/ 	.short	0x0040
        /*0028*/ 	.byte	0x00, 0xf4, 0x21, 0x00


	//----- nvinfo : EIATTR_KPARAM_INFO
	.align		4
.L_14:
        /*002c*/ 	.byte	0x04, 0x17
        /*002e*/ 	.short	(.L_16 - .L_15)
.L_15:
        /*0030*/ 	.word	0x00000000
        /*0034*/ 	.short	0x0008
        /*0036*/ 	.short	0x003c
        /*0038*/ 	.byte	0x00, 0xf0, 0x11, 0x00


	//----- nvinfo : EIATTR_KPARAM_INFO
	.align		4
.L_16:
        /*003c*/ 	.byte	0x04, 0x17
        /*003e*/ 	.short	(.L_18 - .L_17)
.L_17:
        /*0040*/ 	.word	0x00000000
        /*0044*/ 	.short	0x0007
        /*0046*/ 	.short	0x0038
        /*0048*/ 	.byte	0x00, 0xf0, 0x11, 0x00


	//----- nvinfo : EIATTR_KPARAM_INFO
	.align		4
.L_18:
        /*004c*/ 	.byte	0x04, 0x17
        /*004e*/ 	.short	(.L_20 - .L_19)
.L_19:
        /*0050*/ 	.word	0x00000000
        /*0054*/ 	.short	0x0006
        /*0056*/ 	.short	0x0030
        /*0058*/ 	.byte	0x00, 0xf4, 0x21, 0x00


	//----- nvinfo : EIATTR_KPARAM_INFO
	.align		4
.L_20:
        /*005c*/ 	.byte	0x04, 0x17
        /*005e*/ 	.short	(.L_22 - .L_21)
.L_21:
        /*0060*/ 	.word	0x00000000
        /*0064*/ 	.short	0x0005
        /*0066*/ 	.short	0x0028
        /*0068*/ 	.byte	0x00, 0xf4, 0x21, 0x00


	//----- nvinfo : EIATTR_KPARAM_INFO
	.align		4
.L_22:
        /*006c*/ 	.byte	0x04, 0x17
        /*006e*/ 	.short	(.L_24 - .L_23)
.L_23:
        /*0070*/ 	.word	0x00000000
        /*0074*/ 	.short	0x0004
        /*0076*/ 	.short	0x0020
        /*0078*/ 	.byte	0x00, 0xf4, 0x21, 0x00


	//----- nvinfo : EIATTR_KPARAM_INFO
	.align		4
.L_24:
        /*007c*/ 	.byte	0x04, 0x17
        /*007e*/ 	.short	(.L_26 - .L_25)
.L_25:
        /*0080*/ 	.word	0x00000000
        /*0084*/ 	.short	0x0003
        /*0086*/ 	.short	0x0018
        /*0088*/ 	.byte	0x00, 0xf4, 0x21, 0x00


	//----- nvinfo : EIATTR_KPARAM_INFO
	.align		4
.L_26:
        /*008c*/ 	.byte	0x04, 0x17
        /*008e*/ 	.short	(.L_28 - .L_27)
.L_27:
        /*0090*/ 	.word	0x00000000
        /*0094*/ 	.short	0x0002
        /*0096*/ 	.short	0x0010
        /*0098*/ 	.byte	0x00, 0xf4, 0x21, 0x00


	//----- nvinfo : EIATTR_KPARAM_INFO
	.align		4
.L_28:
        /*009c*/ 	.byte	0x04, 0x17
        /*009e*/ 	.short	(.L_30 - .L_29)
.L_29:
        /*00a0*/ 	.word	0x00000000
        /*00a4*/ 	.short	0x0001
        /*00a6*/ 	.short	0x0008
        /*00a8*/ 	.byte	0x00, 0xf4, 0x21, 0x00


	//----- nvinfo : EIATTR_KPARAM_INFO
	.align		4
.L_30:
        /*00ac*/ 	.byte	0x04, 0x17
        /*00ae*/ 	.short	(.L_32 - .L_31)
.L_31:
        /*00b0*/ 	.word	0x00000000
        /*00b4*/ 	.short	0x0000
        /*00b6*/ 	.short	0x0000
        /*00b8*/ 	.byte	0x00, 0xf4, 0x21, 0x00


	//----- nvinfo : EIATTR_MAXREG_COUNT
	.align		4
.L_32:
        /*00bc*/ 	.byte	0x03, 0x1b
        /*00be*/ 	.short	0x0080


	//----- nvinfo : EIATTR_COOP_GROUP_MASK_REGIDS
	.align		4
        /*00c0*/ 	.byte	0x04, 0x29
        /*00c2*/ 	.short	(.L_34 - .L_33)


	//   ....[0]....
.L_33:
        /*00c4*/ 	.word	0xffffffff


	//   ....[1]....
        /*00c8*/ 	.word	0xffffffff


	//   ....[2]....
        /*00cc*/ 	.word	0xffffffff


	//   ....[3]....
        /*00d0*/ 	.word	0xffffffff


	//   ....[4]....
        /*00d4*/ 	.word	0xffffffff


	//   ....[5]....
        /*00d8*/ 	.word	0xffffffff


	//----- nvinfo : EIATTR_COOP_GROUP_INSTR_OFFSETS
	.align		4
.L_34:
        /*00dc*/ 	.byte	0x04, 0x28
        /*00de*/ 	.short	(.L_36 - .L_35)


	//   ....[0]....
.L_35:
        /*00e0*/ 	.word	0x000008f0


	//   ....[1]....
        /*00e4*/ 	.word	0x00000930


	//   ....[2]....
        /*00e8*/ 	.word	0x00000950


	//   ....[3]....
        /*00ec*/ 	.word	0x00000980


	//   ....[4]....
        /*00f0*/ 	.word	0x000009b0


	//   ....[5]....
        /*00f4*/ 	.word	0x000009e0


	//----- nvinfo : EIATTR_EXIT_INSTR_OFFSETS
	.align		4
.L_36:
        /*00f8*/ 	.byte	0x04, 0x1c
        /*00fa*/ 	.short	(.L_38 - .L_37)


	//   ....[0]....
.L_37:
        /*00fc*/ 	.word	0x00002db0


	//----- nvinfo : EIATTR_REQNTID
	.align		4
.L_38:
        /*0100*/ 	.byte	0x04, 0x10
        /*0102*/ 	.short	(.L_40 - .L_39)
.L_39:
        /*0104*/ 	.word	0x00000200
        /*0108*/ 	.word	0x00000001
        /*010c*/ 	.word	0x00000001
.L_40:


//--------------------- .nv.callgraph             --------------------------
	.section	.nv.callgraph,"",@"SHT_CUDA_CALLGRAPH"
	.align	4
	.sectionentsize	8
	.align		4
        /*0000*/ 	.word	0x00000000
	.align		4
        /*0004*/ 	.word	0xffffffff
	.align		4
        /*0008*/ 	.word	0x00000000
	.align		4
        /*000c*/ 	.word	0xfffffffe
	.align		4
        /*0010*/ 	.word	0x00000000
	.align		4
        /*0014*/ 	.word	0xfffffffd
	.align		4
        /*0018*/ 	.word	0x00000000
	.align		4
        /*001c*/ 	.word	0xfffffffc


//--------------------- .nv.rel.action            --------------------------
	.section	.nv.rel.action,"",@"SHT_CUDA_RELOCINFO"
	.align	8
	.sectionentsize	8
        /*0000*/ 	.byte	0x73, 0x00, 0x00, 0x00, 0x00, 0x00, 0x00, 0x00, 0x00, 0x00, 0x00, 0x11, 0x25, 0x00, 0x05, 0x36


//--------------------- .nv.constant4             --------------------------
	.section	.nv.constant4,"a",@progbits
	.align	8
	.align		8
.nv.constant4:
        /*0000*/ 	.dword	_$_str


//--------------------- .nv.constant0.triton_red_fused__scaled_dot_product_flash_attention__to_copy_add_mean_mul_pow_rsqrt_2 --------------------------
	.section	.nv.constant0.triton_red_fused__scaled_dot_product_flash_attention__to_copy_add_mean_mul_pow_rsqrt_2,"a",@progbits
	.sectionflags	@""
	.align	4
.nv.constant0.triton_red_fused__scaled_dot_product_flash_attention__to_copy_add_mean_mul_pow_rsqrt_2:
	.zero		424


//--------------------- .text.triton_red_fused__scaled_dot_product_flash_attention__to_copy_add_mean_mul_pow_rsqrt_2 --------------------------
	.section	.text.triton_red_fused__scaled_dot_product_flash_attention__to_copy_add_mean_mul_pow_rsqrt_2,"ax",@progbits
	.sectionflags	@"SHF_BARRIERS=1"
	.sectioninfo	@"SHI_REGISTERS=86"
	.align	128
        .global         triton_red_fused__scaled_dot_product_flash_attention__to_copy_add_mean_mul_pow_rsqrt_2
        .type           triton_red_fused__scaled_dot_product_flash_attention__to_copy_add_mean_mul_pow_rsqrt_2,@function
        .size           triton_red_fused__scaled_dot_product_flash_attention__to_copy_add_mean_mul_pow_rsqrt_2,(.L_x_3 - triton_red_fused__scaled_dot_product_flash_attention__to_copy_add_mean_mul_pow_rsqrt_2)
        .other          triton_red_fused__scaled_dot_product_flash_attention__to_copy_add_mean_mul_pow_rsqrt_2,@"STO_CUDA_ENTRY STV_DEFAULT"
triton_red_fused__scaled_dot_product_flash_attention__to_copy_add_mean_mul_pow_rsqrt_2:
.text.triton_red_fused__scaled_dot_product_flash_attention__to_copy_add_mean_mul_pow_rsqrt_2:
[----:B------:R-:W-:Y:S02]  /*0000*/  IMAD.MOV.U32 R1, RZ, RZ, c[0x0][0x28] ;  /* 0x00000a00ff017624 */ /* 0x000fe400078e00ff */
[----:B------:R-:W0:Y:S01]  /*0010*/  S2R R0, SR_TID.X ;  /* 0x0000000000007919 */ /* 0x000e220000002100 */
[----:B------:R-:W-:Y:S01]  /*0020*/  MOV R23, 0x2 ;  /* 0x0000000200177802 */ /* 0x000fe20000000f00 */
[----:B------:R-:W-:Y:S01]  /*0030*/  CS2R R12, SRZ ;  /* 0x00000000000c7805 */ /* 0x000fe2000001ff00 */
[----:B------:R-:W-:Y:S01]  /*0040*/  CS2R R14, SRZ ;  /* 0x00000000000e7805 */ /* 0x000fe2000001ff00 */
[----:B------:R-:W1:Y:S01]  /*0050*/  S2R R21, SR_CTAID.X ;  /* 0x0000000000157919 */ /* 0x000e620000002500 */
[----:B------:R-:W-:Y:S01]  /*0060*/  CS2R R16, SRZ ;  /* 0x0000000000107805 */ /* 0x000fe2000001ff00 */
[----:B------:R-:W-:Y:S01]  /*0070*/  CS2R R18, SRZ ;  /* 0x0000000000127805 */ /* 0x000fe2000001ff00 */
[----:B------:R-:W-:Y:S01]  /*0080*/  ULDC.64 UR4, c[0x0][0x118] ;  /* 0x0000460000047ab9 */ /* 0x000fe20000000a00 */
[----:B0-----:R-:W-:Y:S01]  /*0090*/  SHF.R.U32.HI R2, RZ, 0x3, R0 ;  /* 0x00000003ff027819 */ /* 0x001fe20000011600 */
[----:B------:R-:W-:Y:S02]  /*00a0*/  IMAD.SHL.U32 R28, R0, 0x8, RZ ;  /* 0x00000008001c7824 */ /* 0x000fe400078e00ff */
[----:B-1----:R-:W-:Y:S01]  /*00b0*/  IMAD.SHL.U32 R21, R21, 0x40, RZ ;  /* 0x0000004015157824 */ /* 0x002fe200078e00ff */
[----:B------:R-:W-:-:S04]  /*00c0*/  SGXT.U32 R2, R2, 0x6 ;  /* 0x000000060202781a */ /* 0x000fc80000000000 */
[----:B------:R-:W-:-:S04]  /*00d0*/  LOP3.LUT R5, R2, R21, RZ, 0xfc, !PT ;  /* 0x0000001502057212 */ /* 0x000fc800078efcff */
[C---:B------:R-:W-:Y:S01]  /*00e0*/  SHF.L.U32 R30, R5.reuse, 0x7, RZ ;  /* 0x00000007051e7819 */ /* 0x040fe200000006ff */
[C---:B------:R-:W-:Y:S01]  /*00f0*/  IMAD.HI R45, R5.reuse, 0x2aaaaaab, RZ ;  /* 0x2aaaaaab052d7827 */ /* 0x040fe200078e02ff */
[----:B------:R-:W-:-:S04]  /*0100*/  ISETP.GE.AND P1, PT, R5, 0x18180, PT ;  /* 0x000181800500780c */ /* 0x000fc80003f26270 */
[----:B------:R-:W-:-:S04]  /*0110*/  SHF.R.U32.HI R4, RZ, 0x1f, R45 ;  /* 0x0000001fff047819 */ /* 0x000fc8000001162d */
[----:B------:R-:W-:-:S05]  /*0120*/  LEA.HI.SX32 R45, R45, R4, 0x1e ;  /* 0x000000042d2d7211 */ /* 0x000fca00078ff2ff */
[----:B------:R-:W-:-:S05]  /*0130*/  IMAD R29, R45, 0x1800, R30 ;  /* 0x000018002d1d7824 */ /* 0x000fca00078e021e */
[----:B------:R-:W-:-:S04]  /*0140*/  IADD3 R3, R29, 0xc00, RZ ;  /* 0x00000c001d037810 */ /* 0x000fc80007ffe0ff */
[----:B------:R-:W-:Y:S02]  /*0150*/  LOP3.LUT R4, R3, 0x38, R28, 0xf8, !PT ;  /* 0x0000003803047812 */ /* 0x000fe400078ef81c */
[----:B------:R-:W-:Y:S02]  /*0160*/  SHF.R.S32.HI R5, RZ, 0x1f, R3 ;  /* 0x0000001fff057819 */ /* 0x000fe40000011403 */
[----:B------:R-:W-:-:S04]  /*0170*/  LEA R6, P0, R4, c[0x0][0x160], 0x1 ;  /* 0x0000580004067a11 */ /* 0x000fc800078008ff */
[C---:B------:R-:W-:Y:S01]  /*0180*/  LEA.HI.X R7, R4.reuse, c[0x0][0x164], R5, 0x1, P0 ;  /* 0x0000590004077a11 */ /* 0x040fe200000f0c05 */
[----:B------:R-:W-:-:S04]  /*0190*/  IMAD.WIDE R4, R4, R23, c[0x0][0x160] ;  /* 0x0000580004047625 */ /* 0x000fc800078e0217 */
[----:B------:R0:W2:Y:S04]  /*01a0*/  @!P1 LDG.E.EL.128 R12, [R6.64+0x80] ;  /* 0x00008004060c9981 */ /* 0x0000a8000c2e1d00 */
[----:B------:R1:W3:Y:S01]  /*01b0*/  @!P1 LDG.E.EL.128 R16, [R4.64] ;  /* 0x0000000404109981 */ /* 0x0002e2000c2e1d00 */
[----:B------:R-:W-:Y:S01]  /*01c0*/  LOP3.LUT R20, R29, 0x38, R28, 0xf8, !PT ;  /* 0x000000381d147812 */ /* 0x000fe200078ef81c */
[----:B------:R-:W-:Y:S01]  /*01d0*/  CS2R R8, SRZ ;  /* 0x0000000000087805 */ /* 0x000fe2000001ff00 */
[----:B------:R-:W-:Y:S01]  /*01e0*/  CS2R R10, SRZ ;  /* 0x00000000000a7805 */ /* 0x000fe2000001ff00 */
[----:B------:R-:W-:Y:S02]  /*01f0*/  SHF.R.S32.HI R25, RZ, 0x1f, R29 ;  /* 0x0000001fff197819 */ /* 0x000fe4000001141d */
[C---:B------:R-:W-:Y:S01]  /*0200*/  IMAD.WIDE R22, R20.reuse, R23, c[0x0][0x160] ;  /* 0x0000580014167625 */ /* 0x040fe200078e0217 */
[----:B------:R-:W-:Y:S01]  /*0210*/  LEA R24, P0, R20, c[0x0][0x160], 0x1 ;  /* 0x0000580014187a11 */ /* 0x000fe200078008ff */
[----:B0-----:R-:W-:Y:S01]  /*0220*/  CS2R R6, SRZ ;  /* 0x0000000000067805 */ /* 0x001fe2000001ff00 */
[----:B-1----:R-:W-:-:S02]  /*0230*/  CS2R R4, SRZ ;  /* 0x0000000000047805 */ /* 0x002fc4000001ff00 */
[----:B------:R-:W-:Y:S01]  /*0240*/  LEA.HI.X R25, R20, c[0x0][0x164], R25, 0x1, P0 ;  /* 0x0000590014197a11 */ /* 0x000fe200000f0c19 */
[----:B------:R0:W4:Y:S04]  /*0250*/  @!P1 LDG.E.EL.128 R8, [R22.64] ;  /* 0x0000000416089981 */ /* 0x000128000c2e1d00 */
[----:B------:R1:W5:Y:S01]  /*0260*/  @!P1 LDG.E.EL.128 R4, [R24.64+0x80] ;  /* 0x0000800418049981 */ /* 0x000362000c2e1d00 */
[--C-:B------:R-:W-:Y:S01]  /*0270*/  LOP3.LUT R21, R21, 0x3f, R0.reuse, 0xf8, !PT ;  /* 0x0000003f15157812 */ /* 0x100fe200078ef800 */
[----:B------:R-:W-:Y:S01]  /*0280*/  IMAD.SHL.U32 R45, R45, 0x80, RZ ;  /* 0x000000802d2d7824 */ /* 0x000fe200078e00ff */
[----:B------:R-:W-:Y:S01]  /*0290*/  SHF.R.U32.HI R35, RZ, 0x6, R0 ;  /* 0x00000006ff237819 */ /* 0x000fe20000011600 */
[----:B------:R-:W-:Y:S01]  /*02a0*/  IMAD.MOV.U32 R38, RZ, RZ, RZ ;  /* 0x000000ffff267224 */ /* 0x000fe200078e00ff */
[----:B------:R-:W-:Y:S01]  /*02b0*/  ISETP.GE.AND P0, PT, R21, 0x18180, PT ;  /* 0x000181801500780c */ /* 0x000fe20003f06270 */
[----:B------:R-:W-:Y:S01]  /*02c0*/  UPLOP3.LUT UP0, UPT, UPT, UPT, UPT, 0x80, 0x0 ;  /* 0x000000000000789c */ /* 0x000fe20003f0f070 */
[----:B------:R-:W-:-:S02]  /*02d0*/  SHF.R.S32.HI R43, RZ, 0x1f, R30 ;  /* 0x0000001fff2b7819 */ /* 0x000fc4000001141e */
[----:B------:R-:W-:Y:S02]  /*02e0*/  SHF.R.S32.HI R51, RZ, 0x1f, R45 ;  /* 0x0000001fff337819 */ /* 0x000fe4000001142d */
[----:B------:R-:W-:Y:S02]  /*02f0*/  LOP3.LUT R40, R45, 0x38, R28, 0xf8, !PT ;  /* 0x000000382d287812 */ /* 0x000fe400078ef81c */
[C---:B--2---:R-:W-:Y:S01]  /*0300*/  PRMT R20, R12.reuse, 0x7632, R20 ;  /* 0x000076320c147816 */ /* 0x044fe20000000014 */
[----:B------:R-:W-:Y:S01]  /*0310*/  IMAD.U32 R26, R12, 0x10000, RZ ;  /* 0x000100000c1a7824 */ /* 0x000fe200078e00ff */
[----:B0-----:R-:W-:Y:S02]  /*0320*/  SHF.L.U32 R22, R13, 0x10, RZ ;  /* 0x000000100d167819 */ /* 0x001fe400000006ff */
[C---:B---3--:R-:W-:Y:S01]  /*0330*/  PRMT R12, R16.reuse, 0x7632, R12 ;  /* 0x00007632100c7816 */ /* 0x048fe2000000000c */
[----:B------:R-:W-:Y:S01]  /*0340*/  IMAD.U32 R27, R16, 0x10000, RZ ;  /* 0x00010000101b7824 */ /* 0x000fe200078e00ff */
[----:B------:R-:W-:Y:S01]  /*0350*/  SHF.L.U32 R20, R20, 0x10, RZ ;  /* 0x0000001014147819 */ /* 0x000fe200000006ff */
[----:B------:R-:W-:Y:S01]  /*0360*/  FMUL R16, R26, R26 ;  /* 0x0000001a1a107220 */ /* 0x000fe20000400000 */
[----:B-1----:R-:W-:Y:S01]  /*0370*/  SHF.L.U32 R25, R17, 0x10, RZ ;  /* 0x0000001011197819 */ /* 0x002fe200000006ff */
[----:B------:R-:W-:Y:S01]  /*0380*/  IMAD.U32 R23, R12, 0x10000, RZ ;  /* 0x000100000c177824 */ /* 0x000fe200078e00ff */
[----:B------:R-:W-:Y:S01]  /*0390*/  PRMT R13, R13, 0x7632, R13 ;  /* 0x000076320d0d7816 */ /* 0x000fe2000000000d */
[----:B------:R-:W-:Y:S01]  /*03a0*/  FMUL R12, R20, R20 ;  /* 0x00000014140c7220 */ /* 0x000fe20000400000 */
[----:B------:R-:W-:Y:S01]  /*03b0*/  FFMA R20, R27, R27, R16 ;  /* 0x0000001b1b147223 */ /* 0x000fe20000000010 */
[----:B------:R-:W-:Y:S01]  /*03c0*/  FMUL R16, R22, R22 ;  /* 0x0000001616107220 */ /* 0x000fe20000400000 */
[----:B------:R-:W-:Y:S01]  /*03d0*/  PRMT R17, R17, 0x7632, R17 ;  /* 0x0000763211117816 */ /* 0x000fe20000000011 */
[--C-:B------:R-:W-:Y:S01]  /*03e0*/  FFMA R23, R23, R23, R12.reuse ;  /* 0x0000001717177223 */ /* 0x100fe2000000000c */
[----:B------:R-:W-:Y:S01]  /*03f0*/  PRMT R12, R18, 0x7632, R12 ;  /* 0x00007632120c7816 */ /* 0x000fe2000000000c */
[----:B------:R-:W-:Y:S01]  /*0400*/  FFMA R22, R25, R25, R16 ;  /* 0x0000001919167223 */ /* 0x000fe20000000010 */
[----:B------:R-:W-:Y:S01]  /*0410*/  IMAD.U32 R16, R13, 0x10000, RZ ;  /* 0x000100000d107824 */ /* 0x000fe200078e00ff */
[----:B------:R-:W-:Y:S01]  /*0420*/  FADD R23, R20, R23 ;  /* 0x0000001714177221 */ /* 0x000fe20000000000 */
[----:B------:R-:W-:Y:S01]  /*0430*/  SHF.L.U32 R20, R18, 0x10, RZ ;  /* 0x0000001012147819 */ /* 0x000fe200000006ff */
[----:B------:R-:W-:Y:S01]  /*0440*/  IMAD.U32 R17, R17, 0x10000, RZ ;  /* 0x0001000011117824 */ /* 0x000fe200078e00ff */
[----:B------:R-:W-:Y:S01]  /*0450*/  FMUL R16, R16, R16 ;  /* 0x0000001010107220 */ /* 0x000fe20000400000 */
[----:B------:R-:W-:Y:S01]  /*0460*/  SHF.L.U32 R18, R14, 0x10, RZ ;  /* 0x000000100e127819 */ /* 0x000fe200000006ff */
[----:B------:R-:W-:Y:S01]  /*0470*/  IMAD.U32 R26, R15, 0x10000, RZ ;  /* 0x000100000f1a7824 */ /* 0x000fe200078e00ff */
[C---:B------:R-:W-:Y:S01]  /*0480*/  PRMT R13, R19.reuse, 0x7632, R13 ;  /* 0x00007632130d7816 */ /* 0x040fe2000000000d */
[----:B------:R-:W-:Y:S01]  /*0490*/  FADD R24, R22, R23 ;  /* 0x0000001716187221 */ /* 0x000fe20000000000 */
[----:B------:R-:W-:Y:S01]  /*04a0*/  SHF.L.U32 R25, R19, 0x10, RZ ;  /* 0x0000001013197819 */ /* 0x000fe200000006ff */
[----:B------:R-:W-:Y:S01]  /*04b0*/  FFMA R19, R17, R17, R16 ;  /* 0x0000001111137223 */ /* 0x000fe20000000010 */
[----:B------:R-:W-:Y:S01]  /*04c0*/  FMUL R17, R18, R18 ;  /* 0x0000001212117220 */ /* 0x000fe20000400000 */
[----:B------:R-:W-:Y:S01]  /*04d0*/  FMUL R18, R26, R26 ;  /* 0x0000001a1a127220 */ /* 0x000fe20000400000 */
[----:B------:R-:W-:Y:S01]  /*04e0*/  PRMT R15, R14, 0x7632, R15 ;  /* 0x000076320e0f7816 */ /* 0x000fe2000000000f */
[----:B------:R-:W-:Y:S01]  /*04f0*/  FADD R23, R19, R24 ;  /* 0x0000001813177221 */ /* 0x000fe20000000000 */
[C---:B----4-:R-:W-:Y:S01]  /*0500*/  PRMT R14, R8.reuse, 0x7632, R14 ;  /* 0x00007632080e7816 */ /* 0x050fe2000000000e */
[----:B------:R-:W-:Y:S01]  /*0510*/  FFMA R22, R25, R25, R18 ;  /* 0x0000001919167223 */ /* 0x000fe20000000012 */
[----:B------:R-:W-:Y:S01]  /*0520*/  IMAD.U32 R24, R8, 0x10000, RZ ;  /* 0x0001000008187824 */ /* 0x000fe200078e00ff */
[C---:B------:R-:W-:Y:S01]  /*0530*/  PRMT R8, R9.reuse, 0x7632, R8 ;  /* 0x0000763209087816 */ /* 0x040fe20000000008 */
[----:B------:R-:W-:Y:S01]  /*0540*/  IMAD.U32 R26, R10, 0x10000, RZ ;  /* 0x000100000a1a7824 */ /* 0x000fe200078e00ff */
[----:B------:R-:W-:Y:S01]  /*0550*/  SHF.L.U32 R25, R9, 0x10, RZ ;  /* 0x0000001009197819 */ /* 0x000fe200000006ff */
[----:B------:R-:W-:Y:S01]  /*0560*/  FFMA R20, R20, R20, R17 ;  /* 0x0000001414147223 */ /* 0x000fe20000000011 */
[----:B------:R-:W-:Y:S01]  /*0570*/  PRMT R9, R10, 0x7632, R9 ;  /* 0x000076320a097816 */ /* 0x000fe20000000009 */
[----:B-----5:R-:W-:Y:S01]  /*0580*/  IMAD.U32 R17, R4, 0x10000, RZ ;  /* 0x0001000004117824 */ /* 0x020fe200078e00ff */
[C---:B------:R-:W-:Y:S01]  /*0590*/  PRMT R10, R11.reuse, 0x7632, R10 ;  /* 0x000076320b0a7816 */ /* 0x040fe2000000000a */
[----:B------:R-:W-:Y:S01]  /*05a0*/  IMAD.U32 R19, R6, 0x10000, RZ ;  /* 0x0001000006137824 */ /* 0x000fe200078e00ff */
[----:B------:R-:W-:Y:S01]  /*05b0*/  SHF.L.U32 R32, R11, 0x10, RZ ;  /* 0x000000100b207819 */ /* 0x000fe200000006ff */
[----:B------:R-:W-:Y:S01]  /*05c0*/  FMUL R17, R17, R17 ;  /* 0x0000001111117220 */ /* 0x000fe20000400000 */
[----:B------:R-:W-:Y:S01]  /*05d0*/  PRMT R11, R4, 0x7632, R11 ;  /* 0x00007632040b7816 */ /* 0x000fe2000000000b */
[----:B------:R-:W-:Y:S01]  /*05e0*/  FMUL R19, R19, R19 ;  /* 0x0000001313137220 */ /* 0x000fe20000400000 */
[----:B------:R-:W-:Y:S01]  /*05f0*/  PRMT R4, R5, 0x7632, R4 ;  /* 0x0000763205047816 */ /* 0x000fe20000000004 */
[----:B------:R-:W-:Y:S01]  /*0600*/  FFMA R17, R24, R24, R17 ;  /* 0x0000001818117223 */ /* 0x000fe20000000011 */
[----:B------:R-:W-:Y:S01]  /*0610*/  SHF.L.U32 R11, R11, 0x10, RZ ;  /* 0x000000100b0b7819 */ /* 0x000fe200000006ff */
[----:B------:R-:W-:Y:S01]  /*0620*/  FFMA R19, R26, R26, R19 ;  /* 0x0000001a1a137223 */ /* 0x000fe20000000013 */
[----:B------:R-:W-:Y:S01]  /*0630*/  SHF.L.U32 R18, R5, 0x10, RZ ;  /* 0x0000001005127819 */ /* 0x000fe200000006ff */
[----:B------:R-:W-:Y:S01]  /*0640*/  IMAD.U32 R4, R4, 0x10000, RZ ;  /* 0x0001000004047824 */ /* 0x000fe200078e00ff */
[----:B------:R-:W-:Y:S01]  /*0650*/  SHF.L.U32 R14, R14, 0x10, RZ ;  /* 0x000000100e0e7819 */ /* 0x000fe200000006ff */
[----:B------:R-:W-:Y:S01]  /*0660*/  FMUL R11, R11, R11 ;  /* 0x0000000b0b0b7220 */ /* 0x000fe20000400000 */
[----:B------:R-:W-:Y:S01]  /*0670*/  PRMT R5, R6, 0x7632, R5 ;  /* 0x0000763206057816 */ /* 0x000fe20000000005 */
[----:B------:R-:W-:Y:S01]  /*0680*/  FMUL R18, R18, R18 ;  /* 0x0000001212127220 */ /* 0x000fe20000400000 */
[----:B------:R-:W-:Y:S01]  /*0690*/  FMUL R4, R4, R4 ;  /* 0x0000000404047220 */ /* 0x000fe20000400000 */
[----:B------:R-:W-:Y:S01]  /*06a0*/  FFMA R14, R14, R14, R11 ;  /* 0x0000000e0e0e7223 */ /* 0x000fe2000000000b */
[----:B------:R-:W-:Y:S01]  /*06b0*/  SHF.L.U32 R11, R8, 0x10, RZ ;  /* 0x00000010080b7819 */ /* 0x000fe200000006ff */
[----:B------:R-:W-:Y:S01]  /*06c0*/  FFMA R18, R25, R25, R18 ;  /* 0x0000001919127223 */ /* 0x000fe20000000012 */
[----:B------:R-:W-:Y:S01]  /*06d0*/  IMAD.U32 R5, R5, 0x10000, RZ ;  /* 0x0001000005057824 */ /* 0x000fe200078e00ff */
[----:B------:R-:W-:Y:S01]  /*06e0*/  FADD R17, R17, R14 ;  /* 0x0000000e11117221 */ /* 0x000fe20000000000 */
[----:B------:R-:W-:Y:S01]  /*06f0*/  PRMT R6, R7, 0x7632, R6 ;  /* 0x0000763207067816 */ /* 0x000fe20000000006 */
[----:B------:R-:W-:Y:S01]  /*0700*/  FFMA R4, R11, R11, R4 ;  /* 0x0000000b0b047223 */ /* 0x000fe20000000004 */
[----:B------:R-:W-:Y:S01]  /*0710*/  SHF.L.U32 R8, R9, 0x10, RZ ;  /* 0x0000001009087819 */ /* 0x000fe200000006ff */
[----:B------:R-:W-:Y:S01]  /*0720*/  FADD R17, R18, R17 ;  /* 0x0000001112117221 */ /* 0x000fe20000000000 */
[----:B------:R-:W-:Y:S01]  /*0730*/  IMAD.U32 R7, R7, 0x10000, RZ ;  /* 0x0001000007077824 */ /* 0x000fe200078e00ff */
[----:B------:R-:W-:Y:S01]  /*0740*/  FMUL R5, R5, R5 ;  /* 0x0000000505057220 */ /* 0x000fe20000400000 */
[----:B------:R-:W-:Y:S01]  /*0750*/  IMAD.U32 R6, R6, 0x10000, RZ ;  /* 0x0001000006067824 */ /* 0x000fe200078e00ff */
[----:B------:R-:W-:Y:S01]  /*0760*/  FADD R4, R4, R17 ;  /* 0x0000001104047221 */ /* 0x000fe20000000000 */
[----:B------:R-:W-:Y:S01]  /*0770*/  FMUL R7, R7, R7 ;  /* 0x0000000707077220 */ /* 0x000fe20000400000 */
[----:B------:R-:W-:Y:S01]  /*0780*/  FFMA R5, R8, R8, R5 ;  /* 0x0000000808057223 */ /* 0x000fe20000000005 */
[----:B------:R-:W-:Y:S01]  /*0790*/  IMAD.U32 R9, R10, 0x10000, RZ ;  /* 0x000100000a097824 */ /* 0x000fe200078e00ff */
[----:B------:R-:W-:Y:S01]  /*07a0*/  FADD R4, R19, R4 ;  /* 0x0000000413047221 */ /* 0x000fe20000000000 */
[----:B------:R-:W-:Y:S01]  /*07b0*/  FFMA R7, R32, R32, R7 ;  /* 0x0000002020077223 */ /* 0x000fe20000000007 */
[----:B------:R-:W-:Y:S01]  /*07c0*/  FMUL R6, R6, R6 ;  /* 0x0000000606067220 */ /* 0x000fe20000400000 */
[----:B------:R-:W-:Y:S01]  /*07d0*/  PRMT R16, R15, 0x7632, R16 ;  /* 0x000076320f107816 */ /* 0x000fe20000000010 */
[----:B------:R-:W-:Y:S01]  /*07e0*/  FADD R8, R5, R4 ;  /* 0x0000000405087221 */ /* 0x000fe20000000000 */
[----:B------:R-:W-:Y:S01]  /*07f0*/  SHF.L.U32 R15, R15, 0x10, RZ ;  /* 0x000000100f0f7819 */ /* 0x000fe200000006ff */
[----:B------:R-:W-:Y:S01]  /*0800*/  FFMA R6, R9, R9, R6 ;  /* 0x0000000909067223 */ /* 0x000fe20000000006 */
[----:B------:R-:W-:Y:S01]  /*0810*/  SHF.L.U32 R5, R12, 0x10, RZ ;  /* 0x000000100c057819 */ /* 0x000fe200000006ff */
[----:B------:R-:W-:Y:S01]  /*0820*/  FADD R7, R7, R8 ;  /* 0x0000000807077221 */ /* 0x000fe20000000000 */
[----:B------:R-:W-:Y:S01]  /*0830*/  IMAD.U32 R16, R16, 0x10000, RZ ;  /* 0x0001000010107824 */ /* 0x000fe200078e00ff */
[----:B------:R-:W-:Y:S01]  /*0840*/  FMUL R4, R15, R15 ;  /* 0x0000000f0f047220 */ /* 0x000fe20000400000 */
[----:B------:R-:W-:Y:S01]  /*0850*/  FADD R20, R20, R23 ;  /* 0x0000001714147221 */ /* 0x000fe20000000000 */
[----:B------:R-:W-:Y:S01]  /*0860*/  FADD R6, R6, R7 ;  /* 0x0000000706067221 */ /* 0x000fe20000000000 */
[----:B------:R-:W-:Y:S01]  /*0870*/  SHF.L.U32 R13, R13, 0x10, RZ ;  /* 0x000000100d0d7819 */ /* 0x000fe200000006ff */
[----:B------:R-:W-:Y:S01]  /*0880*/  FFMA R5, R5, R5, R4 ;  /* 0x0000000505057223 */ /* 0x000fe20000000004 */
[----:B------:R-:W-:Y:S01]  /*0890*/  FMUL R4, R16, R16 ;  /* 0x0000001010047220 */ /* 0x000fe20000400000 */
[----:B------:R-:W-:Y:S01]  /*08a0*/  IMAD.MOV.U32 R11, RZ, RZ, 0x3c000000 ;  /* 0x3c000000ff0b7424 */ /* 0x000fe200078e00ff */
[----:B------:R-:W-:Y:S01]  /*08b0*/  FSEL R7, R6, RZ, !P1 ;  /* 0x000000ff06077208 */ /* 0x000fe20004800000 */
[----:B------:R-:W-:Y:S01]  /*08c0*/  FADD R5, R5, R20 ;  /* 0x0000001405057221 */ /* 0x000fe20000000000 */
[----:B------:R-:W-:Y:S01]  /*08d0*/  FFMA R4, R13, R13, R4 ;  /* 0x0000000d0d047223 */ /* 0x000fe20000000004 */
[----:B------:R-:W-:-:S02]  /*08e0*/  MOV R13, RZ ;  /* 0x000000ff000d7202 */ /* 0x000fc40000000f00 */
[----:B------:R-:W0:Y:S01]  /*08f0*/  SHFL.BFLY PT, R6, R7, 0x4, 0x1f ;  /* 0x0c801f0007067f89 */ /* 0x000e2200000e0000 */
[----:B------:R-:W-:-:S04]  /*0900*/  FADD R5, R22, R5 ;  /* 0x0000000516057221 */ /* 0x000fc80000000000 */
[----:B------:R-:W-:-:S05]  /*0910*/  FADD R4, R4, R5 ;  /* 0x0000000504047221 */ /* 0x000fca0000000000 */
[----:B------:R-:W-:-:S05]  /*0920*/  FSEL R4, R4, RZ, !P1 ;  /* 0x000000ff04047208 */ /* 0x000fca0004800000 */
[----:B------:R-:W1:Y:S01]  /*0930*/  SHFL.BFLY PT, R5, R4, 0x4, 0x1f ;  /* 0x0c801f0004057f89 */ /* 0x000e6200000e0000 */
[----:B0-----:R-:W-:-:S05]  /*0940*/  FADD R8, R7, R6 ;  /* 0x0000000607087221 */ /* 0x001fca0000000000 */
[----:B------:R-:W0:Y:S01]  /*0950*/  SHFL.BFLY PT, R9, R8, 0x2, 0x1f ;  /* 0x0c401f0008097f89 */ /* 0x000e2200000e0000 */
[----:B-1----:R-:W-:Y:S01]  /*0960*/  FADD R5, R4, R5 ;  /* 0x0000000504057221 */ /* 0x002fe20000000000 */
[----:B------:R-:W-:-:S04]  /*0970*/  LOP3.LUT R4, R0, 0x3f, RZ, 0xc0, !PT ;  /* 0x0000003f00047812 */ /* 0x000fc800078ec0ff */
[----:B------:R-:W1:Y:S01]  /*0980*/  SHFL.BFLY PT, R6, R5, 0x2, 0x1f ;  /* 0x0c401f0005067f89 */ /* 0x000e6200000e0000 */
[----:B0-----:R-:W-:Y:S01]  /*0990*/  FADD R9, R8, R9 ;  /* 0x0000000908097221 */ /* 0x001fe20000000000 */
[----:B------:R-:W-:-:S04]  /*09a0*/  SHF.R.U32.HI R8, RZ, 0x6, R0 ;  /* 0x00000006ff087819 */ /* 0x000fc80000011600 */
[----:B------:R-:W0:Y:S01]  /*09b0*/  SHFL.BFLY PT, R10, R9, 0x1, 0x1f ;  /* 0x0c201f00090a7f89 */ /* 0x000e2200000e0000 */
[----:B-1----:R-:W-:Y:S01]  /*09c0*/  FADD R6, R5, R6 ;  /* 0x0000000605067221 */ /* 0x002fe20000000000 */
[----:B------:R-:W-:-:S04]  /*09d0*/  SHF.L.U32 R5, R0, 0x6, RZ ;  /* 0x0000000600057819 */ /* 0x000fc800000006ff */
[----:B------:R-:W1:Y:S01]  /*09e0*/  SHFL.BFLY PT, R7, R6, 0x1, 0x1f ;  /* 0x0c201f0006077f89 */ /* 0x000e6200000e0000 */
[----:B------:R-:W-:Y:S01]  /*09f0*/  LOP3.LUT R36, R5, 0xfc0, RZ, 0xc0, !PT ;  /* 0x00000fc005247812 */ /* 0x000fe200078ec0ff */
[----:B------:R-:W-:Y:S01]  /*0a00*/  IMAD.HI R5, R21, 0x2aaaaaab, RZ ;  /* 0x2aaaaaab15057827 */ /* 0x000fe200078e02ff */
[----:B0-----:R-:W-:-:S04]  /*0a10*/  FADD R10, R9, R10 ;  /* 0x0000000a090a7221 */ /* 0x001fc80000000000 */
[----:B------:R-:W-:-:S04]  /*0a20*/  FFMA R10, R10, R11, 9.9999999747524270788e-07 ;  /* 0x358637bd0a0a7423 */ /* 0x000fc8000000000b */
[----:B------:R-:W0:Y:S01]  /*0a30*/  MUFU.RSQ R31, R10 ;  /* 0x0000000a001f7308 */ /* 0x000e220000001400 */
[----:B-1----:R-:W-:Y:S01]  /*0a40*/  FADD R7, R6, R7 ;  /* 0x0000000706077221 */ /* 0x002fe20000000000 */
[----:B------:R-:W-:-:S03]  /*0a50*/  IMAD.SHL.U32 R6, R0, 0x2, RZ ;  /* 0x0000000200067824 */ /* 0x000fc600078e00ff */
[----:B------:R-:W-:Y:S02]  /*0a60*/  FFMA R7, R7, R11, 9.9999999747524270788e-07 ;  /* 0x358637bd07077423 */ /* 0x000fe4000000000b */
[----:B------:R-:W-:Y:S02]  /*0a70*/  LOP3.LUT R37, R6, 0x3f0, RZ, 0xc0, !PT ;  /* 0x000003f006257812 */ /* 0x000fe400078ec0ff */
[----:B------:R1:W2:Y:S01]  /*0a80*/  MUFU.RSQ R32, R7 ;  /* 0x0000000700207308 */ /* 0x0002a20000001400 */
[----:B0-----:R-:W-:Y:S04]  /*0a90*/  STS [R2.X8], R31 ;  /* 0x0000001f02007388 */ /* 0x001fe80000008800 */
[----:B------:R-:W-:Y:S04]  /*0aa0*/  STS [R2.X8], R31 ;  /* 0x0000001f02007388 */ /* 0x000fe80000008800 */
[----:B------:R-:W-:Y:S01]  /*0ab0*/  STS [R2.X8], R31 ;  /* 0x0000001f02007388 */ /* 0x000fe20000008800 */
[----:B-1----:R-:W-:-:S02]  /*0ac0*/  SHF.R.U32.HI R7, RZ, 0x6, R0 ;  /* 0x00000006ff077819 */ /* 0x002fc40000011600 */
[----:B------:R-:W-:Y:S01]  /*0ad0*/  SGXT.U32 R0, R8, 0x1 ;  /* 0x000000010800781a */ /* 0x000fe20000000000 */
[----:B------:R-:W-:Y:S01]  /*0ae0*/  STS [R2.X8], R31 ;  /* 0x0000001f02007388 */ /* 0x000fe20000008800 */
[----:B------:R-:W-:Y:S02]  /*0af0*/  SGXT.U32 R7, R7, 0x3 ;  /* 0x000000030707781a */ /* 0x000fe40000000000 */
[----:B------:R-:W-:Y:S01]  /*0b00*/  ISETP.NE.AND P2, PT, R0, RZ, PT ;  /* 0x000000ff0000720c */ /* 0x000fe20003f45270 */
[----:B------:R-:W-:Y:S01]  /*0b10*/  STS [R2.X8], R31 ;  /* 0x0000001f02007388 */ /* 0x000fe20000008800 */
[----:B------:R-:W-:Y:S02]  /*0b20*/  SHF.R.U32.HI R0, RZ, 0x1f, R5 ;  /* 0x0000001fff007819 */ /* 0x000fe40000011605 */
[----:B------:R-:W-:Y:S01]  /*0b30*/  LOP3.LUT R7, R7, R36, RZ, 0xfc, !PT ;  /* 0x0000002407077212 */ /* 0x000fe200078efcff */
[----:B------:R-:W-:Y:S01]  /*0b40*/  STS [R2.X8], R31 ;  /* 0x0000001f02007388 */ /* 0x000fe20000008800 */
[----:B------:R-:W-:-:S02]  /*0b50*/  LEA.HI R0, R5, R0, RZ, 0x1e ;  /* 0x0000000005007211 */ /* 0x000fc400078ff0ff */
[----:B------:R-:W-:Y:S01]  /*0b60*/  SHF.L.U32 R9, R7, 0x2, RZ ;  /* 0x0000000207097819 */ /* 0x000fe200000006ff */
[----:B------:R-:W-:Y:S01]  /*0b70*/  STS [R2.X8], R31 ;  /* 0x0000001f02007388 */ /* 0x000fe20000008800 */
[----:B------:R-:W-:Y:S01]  /*0b80*/  ISETP.LT.AND P3, PT, R21, 0x18180, !P2 ;  /* 0x000181801500780c */ /* 0x000fe20005761270 */
[----:B------:R-:W-:Y:S01]  /*0b90*/  IMAD R0, R0, 0x30, R21 ;  /* 0x0000003000007824 */ /* 0x000fe200078e0215 */
[----:B------:R-:W-:Y:S01]  /*0ba0*/  LEA.HI R36, R36, R9, RZ, 0x1e ;  /* 0x0000000924247211 */ /* 0x000fe200078ff0ff */
[----:B------:R-:W-:Y:S03]  /*0bb0*/  STS [R2.X8], R31 ;  /* 0x0000001f02007388 */ /* 0x000fe60000008800 */
[----:B------:R-:W-:Y:S01]  /*0bc0*/  SHF.L.U32 R41, R0, 0x7, RZ ;  /* 0x0000000700297819 */ /* 0x000fe200000006ff */
[----:B------:R-:W-:Y:S01]  /*0bd0*/  BAR.SYNC.DEFER_BLOCKING 0x0 ;  /* 0x0000000000007b1d */ /* 0x000fe20000010000 */
[----:B------:R-:W-:-:S02]  /*0be0*/  IMAD R42, R7, -0x2, R36 ;  /* 0xfffffffe072a7824 */ /* 0x000fc400078e0224 */
[C---:B------:R-:W-:Y:S02]  /*0bf0*/  IADD3 R47, R41.reuse, 0xc01, RZ ;  /* 0x00000c01292f7810 */ /* 0x040fe40007ffe0ff */
[----:B------:R-:W-:Y:S01]  /*0c00*/  IADD3 R49, R41, 0xc00, RZ ;  /* 0x00000c0029317810 */ /* 0x000fe20007ffe0ff */
[----:B------:R-:W0:Y:S04]  /*0c10*/  LDS R33, [R4.X8] ;  /* 0x0000000004217984 */ /* 0x000e280000008800 */
[----:B------:R-:W-:Y:S06]  /*0c20*/  BAR.SYNC.DEFER_BLOCKING 0x0 ;  /* 0x0000000000007b1d */ /* 0x000fec0000010000 */
[----:B--2---:R1:W-:Y:S04]  /*0c30*/  STS [R2.X8], R32 ;  /* 0x0000002002007388 */ /* 0x0043e80000008800 */
[----:B------:R-:W-:Y:S01]  /*0c40*/  BAR.SYNC.DEFER_BLOCKING 0x0 ;  /* 0x0000000000007b1d */ /* 0x000fe20000010000 */
[----:B-1----:R-:W-:-:S05]  /*0c50*/  LOP3.LUT R2, R28, 0xff8, RZ, 0xc0, !PT ;  /* 0x00000ff81c027812 */ /* 0x002fca00078ec0ff */
[----:B------:R-:W-:-:S04]  /*0c60*/  IMAD R37, R2, 0x4, R37 ;  /* 0x0000000402257824 */ /* 0x000fc800078e0225 */
[----:B------:R-:W-:Y:S01]  /*0c70*/  IMAD R39, R2, -0x2, R37 ;  /* 0xfffffffe02277824 */ /* 0x000fe200078e0225 */
[----:B------:R1:W2:Y:S02]  /*0c80*/  LDS R34, [R4.X8] ;  /* 0x0000000004227984 */ /* 0x0002a40000008800 */
[----:B-1----:R-:W-:-:S04]  /*0c90*/  LOP3.LUT R4, R35, 0x1, RZ, 0xc0, !PT ;  /* 0x0000000123047812 */ /* 0x002fc800078ec0ff */
[----:B0-----:R-:W-:Y:S02]  /*0ca0*/  ISETP.EQ.U32.AND P0, PT, R4, 0x1, !P0 ;  /* 0x000000010400780c */ /* 0x001fe40004702070 */
.L_x_1:
[C---:B------:R-:W-:Y:S01]  /*0cb0*/  LOP3.LUT R44, R13.reuse, 0x38, R28, 0xf8, !PT ;  /* 0x000000380d2c7812 */ /* 0x040fe200078ef81c */
[----:B------:R-:W-:Y:S01]  /*0cc0*/  CS2R R20, SRZ ;  /* 0x0000000000147805 */ /* 0x000fe2000001ff00 */
[----:B0-----:R-:W-:Y:S01]  /*0cd0*/  LOP3.LUT R5, R38, R51, RZ, 0xfc, !PT ;  /* 0x0000003326057212 */ /* 0x001fe200078efcff */
[----:B------:R-:W-:Y:S01]  /*0ce0*/  CS2R R22, SRZ ;  /* 0x0000000000167805 */ /* 0x000fe2000001ff00 */
[----:B------:R-:W-:Y:S01]  /*0cf0*/  LOP3.LUT R0, R44, R45, RZ, 0xfc, !PT ;  /* 0x0000002d2c007212 */ /* 0x000fe200078efcff */
[----:B------:R-:W-:Y:S01]  /*0d00*/  CS2R R24, SRZ ;  /* 0x0000000000187805 */ /* 0x000fe2000001ff00 */
[----:B------:R-:W-:Y:S01]  /*0d10*/  LOP3.LUT R53, R13, 0x4, R40, 0xfe, !PT ;  /* 0x000000040d357812 */ /* 0x000fe200078efe28 */
[----:B------:R-:W-:Y:S01]  /*0d20*/  CS2R R26, SRZ ;  /* 0x00000000001a7805 */ /* 0x000fe2000001ff00 */
[----:B------:R-:W-:Y:S01]  /*0d30*/  MOV R52, 0x4 ;  /* 0x0000000400347802 */ /* 0x000fe20000000f00 */
[C---:B------:R-:W-:Y:S01]  /*0d40*/  IMAD.SHL.U32 R60, R0.reuse, 0x4, RZ ;  /* 0x00000004003c7824 */ /* 0x040fe200078e00ff */
[----:B------:R-:W-:-:S03]  /*0d50*/  SHF.L.U64.HI R2, R0, 0x2, R5 ;  /* 0x0000000200027819 */ /* 0x000fc60000010205 */
[----:B------:R-:W-:Y:S01]  /*0d60*/  IMAD.WIDE R6, R53, R52, c[0x0][0x178] ;  /* 0x00005e0035067625 */ /* 0x000fe200078e0234 */
[----:B------:R-:W-:-:S04]  /*0d70*/  IADD3 R4, P4, R60, c[0x0][0x178], RZ ;  /* 0x00005e003c047a10 */ /* 0x000fc80007f9e0ff */
[----:B------:R-:W-:Y:S01]  /*0d80*/  IADD3.X R5, R2, c[0x0][0x17c], RZ, P4, !PT ;  /* 0x00005f0002057a10 */ /* 0x000fe200027fe4ff */
[----:B------:R0:W3:Y:S04]  /*0d90*/  @!P1 LDG.E.EL.128 R24, [R6.64] ;  /* 0x0000000406189981 */ /* 0x0000e8000c2e1d00 */
[----:B------:R1:W4:Y:S01]  /*0da0*/  @!P1 LDG.E.EL.128 R20, [R4.64] ;  /* 0x0000000404149981 */ /* 0x000322000c2e1d00 */
[----:B------:R-:W-:-:S04]  /*0db0*/  LOP3.LUT R50, R13, 0x6, R35, 0xf8, !PT ;  /* 0x000000060d327812 */ /* 0x000fc800078ef823 */
[----:B------:R-:W-:Y:S01]  /*0dc0*/  IADD3 R0, P4, R41, R50, RZ ;  /* 0x0000003229007210 */ /* 0x000fe20007f9e0ff */
[----:B------:R-:W-:-:S03]  /*0dd0*/  IMAD.SHL.U32 R56, R44, 0x2, RZ ;  /* 0x000000022c387824 */ /* 0x000fc600078e00ff */
[----:B------:R-:W-:Y:S02]  /*0de0*/  LEA.HI.X.SX32 R9, R41, R38, 0x1, P4 ;  /* 0x0000002629097211 */ /* 0x000fe400020f0eff */
[C---:B------:R-:W-:Y:S02]  /*0df0*/  LEA R54, P4, R0.reuse, c[0x0][0x160], 0x1 ;  /* 0x0000580000367a11 */ /* 0x040fe400078808ff */
[----:B------:R-:W-:Y:S02]  /*0e00*/  MOV R59, 0x2 ;  /* 0x00000002003b7802 */ /* 0x000fe40000000f00 */
[----:B------:R-:W-:Y:S02]  /*0e10*/  LEA.HI.X R55, R0, c[0x0][0x164], R9, 0x1, P4 ;  /* 0x0000590000377a11 */ /* 0x000fe400020f0c09 */
[----:B------:R-:W-:Y:S02]  /*0e20*/  LOP3.LUT R62, R29, R44, RZ, 0xfc, !PT ;  /* 0x0000002c1d3e7212 */ /* 0x000fe400078efcff */
[----:B------:R-:W-:-:S02]  /*0e30*/  SHF.L.U64.HI R77, R44, 0x1, R38 ;  /* 0x000000012c4d7819 */ /* 0x000fc40000010226 */
[----:B------:R-:W-:Y:S02]  /*0e40*/  IADD3 R16, P4, R56, c[0x0][0x168], RZ ;  /* 0x00005a0038107a10 */ /* 0x000fe40007f9e0ff */
[----:B------:R-:W-:Y:S01]  /*0e50*/  IADD3 R60, P5, R60, c[0x0][0x170], RZ ;  /* 0x00005c003c3c7a10 */ /* 0x000fe20007fbe0ff */
[----:B------:R-:W-:Y:S01]  /*0e60*/  CS2R R12, SRZ ;  /* 0x00000000000c7805 */ /* 0x000fe2000001ff00 */
[----:B------:R-:W-:Y:S01]  /*0e70*/  CS2R R14, SRZ ;  /* 0x00000000000e7805 */ /* 0x000fe2000001ff00 */
[----:B------:R-:W-:Y:S01]  /*0e80*/  CS2R R8, SRZ ;  /* 0x0000000000087805 */ /* 0x000fe2000001ff00 */
[----:B------:R-:W-:Y:S01]  /*0e90*/  CS2R R10, SRZ ;  /* 0x00000000000a7805 */ /* 0x000fe2000001ff00 */
[----:B-1----:R-:W-:Y:S01]  /*0ea0*/  CS2R R4, SRZ ;  /* 0x0000000000047805 */ /* 0x002fe2000001ff00 */
[----:B0-----:R-:W-:Y:S01]  /*0eb0*/  CS2R R6, SRZ ;  /* 0x0000000000067805 */ /* 0x001fe2000001ff00 */
[----:B------:R-:W-:Y:S01]  /*0ec0*/  IADD3.X R17, R77, c[0x0][0x16c], RZ, P4, !PT ;  /* 0x00005b004d117a10 */ /* 0x000fe200027fe4ff */
[----:B------:R-:W-:Y:S01]  /*0ed0*/  IMAD.WIDE R52, R53, R52, c[0x0][0x170] ;  /* 0x00005c0035347625 */ /* 0x000fe200078e0234 */
[----:B------:R-:W-:-:S03]  /*0ee0*/  IADD3.X R61, R2, c[0x0][0x174], RZ, P5, !PT ;  /* 0x00005d00023d7a10 */ /* 0x000fc60002ffe4ff */
[----:B------:R-:W-:Y:S01]  /*0ef0*/  IMAD.WIDE R62, R62, R59, c[0x0][0x160] ;  /* 0x000058003e3e7625 */ /* 0x000fe200078e023b */
[----:B------:R0:W5:Y:S04]  /*0f00*/  @!P1 LDG.E.EL.128 R4, [R52.64] ;  /* 0x0000000434049981 */ /* 0x000168000c2e1d00 */
[----:B--2---:R1:W2:Y:S04]  /*0f10*/  @!P1 LDG.E.EL.128 R12, [R62.64] ;  /* 0x000000043e0c9981 */ /* 0x0042a8000c2e1d00 */
[----:B------:R0:W2:Y:S04]  /*0f20*/  @!P1 LDG.E.EL.128 R8, [R60.64] ;  /* 0x000000043c089981 */ /* 0x0000a8000c2e1d00 */
[----:B------:R-:W2:Y:S04]  /*0f30*/  LDG.E.EL.128 R16, [R16.64] ;  /* 0x0000000410107981 */ /* 0x000ea8000c2e1d00 */
[----:B------:R-:W-:Y:S01]  /*0f40*/  BAR.SYNC.DEFER_BLOCKING 0x0 ;  /* 0x0000000000007b1d */ /* 0x000fe20000010000 */
[----:B------:R-:W-:-:S02]  /*0f50*/  SHF.L.U32 R46, R50, 0x1, RZ ;  /* 0x00000001322e7819 */ /* 0x000fc400000006ff */
[----:B------:R-:W-:Y:S02]  /*0f60*/  PRMT R0, RZ, 0x7610, R0 ;  /* 0x00007610ff007816 */ /* 0x000fe40000000000 */
[----:B------:R-:W-:Y:S02]  /*0f70*/  SHF.L.U64.HI R48, R50, 0x1, R38 ;  /* 0x0000000132307819 */ /* 0x000fe40000010226 */
[----:B0-----:R-:W-:Y:S02]  /*0f80*/  IADD3 R52, P4, R46, c[0x0][0x168], RZ ;  /* 0x00005a002e347a10 */ /* 0x001fe40007f9e0ff */
[----:B------:R-:W-:Y:S02]  /*0f90*/  PRMT R2, RZ, 0x7610, R2 ;  /* 0x00007610ff027816 */ /* 0x000fe40000000002 */
[----:B-1----:R-:W-:Y:S02]  /*0fa0*/  PRMT R63, RZ, 0x7610, R63 ;  /* 0x00007610ff3f7816 */ /* 0x002fe4000000003f */
[----:B------:R-:W-:-:S02]  /*0fb0*/  PRMT R60, RZ, 0x7610, R60 ;  /* 0x00007610ff3c7816 */ /* 0x000fc4000000003c */
[----:B------:R-:W-:Y:S02]  /*0fc0*/  IADD3.X R53, R48, c[0x0][0x16c], RZ, P4, !PT ;  /* 0x00005b0030357a10 */ /* 0x000fe400027fe4ff */
[----:B------:R-:W-:Y:S02]  /*0fd0*/  PRMT R61, RZ, 0x7610, R61 ;  /* 0x00007610ff3d7816 */ /* 0x000fe4000000003d */
[----:B------:R-:W-:Y:S02]  /*0fe0*/  PRMT R68, RZ, 0x7610, R68 ;  /* 0x00007610ff447816 */ /* 0x000fe40000000044 */
[----:B------:R-:W-:Y:S02]  /*0ff0*/  PRMT R62, RZ, 0x7610, R62 ;  /* 0x00007610ff3e7816 */ /* 0x000fe4000000003e */
[----:B------:R-:W-:Y:S01]  /*1000*/  PRMT R72, RZ, 0x7610, R72 ;  /* 0x00007610ff487816 */ /* 0x000fe20000000048 */
[----:B---3--:R0:W-:Y:S04]  /*1010*/  STS.128 [R37+0x10], R24 ;  /* 0x0000101825007388 */ /* 0x0081e80000000c00 */
[----:B----4-:R1:W-:Y:S04]  /*1020*/  STS.128 [R37], R20 ;  /* 0x0000001425007388 */ /* 0x0103e80000000c00 */
[----:B------:R-:W-:Y:S01]  /*1030*/  BAR.SYNC.DEFER_BLOCKING 0x0 ;  /* 0x0000000000007b1d */ /* 0x000fe20000010000 */
[----:B0-----:R-:W-:-:S02]  /*1040*/  PRMT R24, RZ, 0x7610, R24 ;  /* 0x00007610ff187816 */ /* 0x001fc40000000018 */
[----:B------:R-:W-:-:S03]  /*1050*/  PRMT R25, RZ, 0x7610, R25 ;  /* 0x00007610ff197816 */ /* 0x000fc60000000019 */
[----:B------:R0:W3:Y:S04]  /*1060*/  @P3 LDG.E.EL.U16 R0, [R54.64+0x12] ;  /* 0x0000120436003981 */ /* 0x0000e8000c2e1500 */
[----:B------:R0:W4:Y:S04]  /*1070*/  @P3 LDG.E.EL.U16 R2, [R54.64+0x22] ;  /* 0x0000220436023981 */ /* 0x000128000c2e1500 */
[----:B------:R-:W2:Y:S04]  /*1080*/  @P3 LDG.E.EL.U16 R63, [R52.64+0x12] ;  /* 0x00001204343f3981 */ /* 0x000ea8000c2e1500 */
[----:B------:R-:W5:Y:S04]  /*1090*/  @P3 LDG.E.EL.U16 R60, [R52.64+0x22] ;  /* 0x00002204343c3981 */ /* 0x000f68000c2e1500 */
[----:B------:R0:W5:Y:S04]  /*10a0*/  @P3 LDG.E.EL.U16 R24, [R54.64+0x32] ;  /* 0x0000320436183981 */ /* 0x000168000c2e1500 */
[----:B------:R0:W5:Y:S04]  /*10b0*/  @P3 LDG.E.EL.U16 R25, [R54.64+0x42] ;  /* 0x0000420436193981 */ /* 0x000168000c2e1500 */
[----:B------:R-:W5:Y:S04]  /*10c0*/  @P3 LDG.E.EL.U16 R61, [R52.64+0x32] ;  /* 0x00003204343d3981 */ /* 0x000f68000c2e1500 */
[----:B------:R-:W5:Y:S04]  /*10d0*/  @P3 LDG.E.EL.U16 R68, [R52.64+0x42] ;  /* 0x0000420434443981 */ /* 0x000f68000c2e1500 */
[----:B------:R0:W5:Y:S04]  /*10e0*/  @P3 LDG.E.EL.U16 R62, [R54.64+0x52] ;  /* 0x00005204363e3981 */ /* 0x000168000c2e1500 */
[----:B------:R-:W5:Y:S01]  /*10f0*/  @P3 LDG.E.EL.U16 R72, [R52.64+0x52] ;  /* 0x0000520434483981 */ /* 0x000f62000c2e1500 */
[----:B------:R-:W-:-:S02]  /*1100*/  PRMT R78, RZ, 0x7610, R78 ;  /* 0x00007610ff4e7816 */ /* 0x000fc4000000004e */
[----:B------:R-:W-:-:S04]  /*1110*/  PRMT R79, RZ, 0x7610, R79 ;  /* 0x00007610ff4f7816 */ /* 0x000fc8000000004f */
[----:B------:R0:W5:Y:S04]  /*1120*/  @P0 LDG.E.EL.U16 R78, [R54.64+0x10] ;  /* 0x00001004364e0981 */ /* 0x000168000c2e1500 */
[----:B------:R-:W5:Y:S01]  /*1130*/  @P0 LDG.E.EL.U16 R79, [R52.64+0x10] ;  /* 0x00001004344f0981 */ /* 0x000f62000c2e1500 */
[----:B------:R-:W-:Y:S02]  /*1140*/  PRMT R76, RZ, 0x7610, R76 ;  /* 0x00007610ff4c7816 */ /* 0x000fe4000000004c */
[----:B------:R-:W-:-:S04]  /*1150*/  PRMT R73, RZ, 0x7610, R73 ;  /* 0x00007610ff497816 */ /* 0x000fc80000000049 */
[----:B------:R0:W5:Y:S01]  /*1160*/  @P3 LDG.E.EL.U16 R76, [R54.64+0x62] ;  /* 0x00006204364c3981 */ /* 0x000162000c2e1500 */
[----:B------:R-:W-:-:S03]  /*1170*/  PRMT R75, RZ, 0x7610, R75 ;  /* 0x00007610ff4b7816 */ /* 0x000fc6000000004b */
[----:B------:R0:W5:Y:S01]  /*1180*/  @P3 LDG.E.EL.U16 R73, [R52.64+0x62] ;  /* 0x0000620434493981 */ /* 0x000162000c2e1500 */
[----:B------:R-:W-:Y:S02]  /*1190*/  PRMT R58, RZ, 0x7610, R58 ;  /* 0x00007610ff3a7816 */ /* 0x000fe4000000003a */
[----:B------:R-:W-:Y:S01]  /*11a0*/  PRMT R57, RZ, 0x7610, R57 ;  /* 0x00007610ff397816 */ /* 0x000fe20000000039 */
[----:B------:R0:W5:Y:S01]  /*11b0*/  @P0 LDG.E.EL.U16 R75, [R54.64+0x20] ;  /* 0x00002004364b0981 */ /* 0x000162000c2e1500 */
[----:B------:R-:W-:Y:S02]  /*11c0*/  PRMT R26, RZ, 0x7610, R26 ;  /* 0x00007610ff1a7816 */ /* 0x000fe4000000001a */
[----:B-1----:R-:W-:Y:S01]  /*11d0*/  PRMT R22, RZ, 0x7610, R22 ;  /* 0x00007610ff167816 */ /* 0x002fe20000000016 */
[----:B------:R0:W5:Y:S01]  /*11e0*/  @P0 LDG.E.EL.U16 R58, [R54.64+0x40] ;  /* 0x00004004363a0981 */ /* 0x000162000c2e1500 */
[----:B------:R-:W-:-:S03]  /*11f0*/  PRMT R23, RZ, 0x7610, R23 ;  /* 0x00007610ff177816 */ /* 0x000fc60000000017 */
[----:B------:R1:W5:Y:S01]  /*1200*/  @P0 LDG.E.EL.U16 R57, [R52.64+0x20] ;  /* 0x0000200434390981 */ /* 0x000362000c2e1500 */
[----:B------:R-:W-:Y:S02]  /*1210*/  PRMT R20, RZ, 0x7610, R20 ;  /* 0x00007610ff147816 */ /* 0x000fe40000000014 */
[----:B------:R-:W-:Y:S01]  /*1220*/  PRMT R21, RZ, 0x7610, R21 ;  /* 0x00007610ff157816 */ /* 0x000fe20000000015 */
[----:B------:R1:W5:Y:S04]  /*1230*/  @P0 LDG.E.EL.U16 R26, [R52.64+0x40] ;  /* 0x00004004341a0981 */ /* 0x000368000c2e1500 */
[----:B------:R0:W5:Y:S04]  /*1240*/  @P0 LDG.E.EL.U16 R22, [R54.64+0x50] ;  /* 0x0000500436160981 */ /* 0x000168000c2e1500 */
[----:B------:R0:W5:Y:S04]  /*1250*/  @P3 LDG.E.EL.U16 R23, [R54.64+0x72] ;  /* 0x0000720436173981 */ /* 0x000168000c2e1500 */
[----:B------:R1:W5:Y:S04]  /*1260*/  @P0 LDG.E.EL.U16 R20, [R52.64+0x50] ;  /* 0x0000500434140981 */ /* 0x000368000c2e1500 */
[----:B------:R1:W5:Y:S01]  /*1270*/  @P3 LDG.E.EL.U16 R21, [R52.64+0x72] ;  /* 0x0000720434153981 */ /* 0x000362000c2e1500 */
[----:B------:R-:W-:-:S02]  /*1280*/  PRMT R74, RZ, 0x7610, R74 ;  /* 0x00007610ff4a7816 */ /* 0x000fc4000000004a */
[----:B------:R-:W-:-:S04]  /*1290*/  PRMT R27, RZ, 0x7610, R27 ;  /* 0x00007610ff1b7816 */ /* 0x000fc8000000001b */
[----:B------:R0:W5:Y:S04]  /*12a0*/  @P0 LDG.E.EL.U16 R74, [R54.64+0x30] ;  /* 0x00003004364a0981 */ /* 0x000168000c2e1500 */
[----:B------:R1:W5:Y:S01]  /*12b0*/  @P0 LDG.E.EL.U16 R27, [R52.64+0x30] ;  /* 0x00003004341b0981 */ /* 0x000362000c2e1500 */
[----:B------:R-:W-:-:S06]  /*12c0*/  PRMT R65, RZ, 0x7610, R65 ;  /* 0x00007610ff417816 */ /* 0x000fcc0000000041 */
[----:B------:R0:W5:Y:S01]  /*12d0*/  @P3 LDG.E.EL.U16 R65, [R54.64+0x2] ;  /* 0x0000020436413981 */ /* 0x000162000c2e1500 */
[----:B------:R-:W-:Y:S02]  /*12e0*/  PRMT R66, RZ, 0x7610, R66 ;  /* 0x00007610ff427816 */ /* 0x000fe40000000042 */
[----:B------:R-:W-:-:S04]  /*12f0*/  PRMT R70, RZ, 0x7610, R70 ;  /* 0x00007610ff467816 */ /* 0x000fc80000000046 */
[----:B------:R0:W5:Y:S01]  /*1300*/  @P0 LDG.E.EL.U16 R66, [R54.64+0x60] ;  /* 0x0000600436420981 */ /* 0x000162000c2e1500 */
[----:B------:R-:W-:-:S03]  /*1310*/  PRMT R67, RZ, 0x7610, R67 ;  /* 0x00007610ff437816 */ /* 0x000fc60000000043 */
[----:B------:R1:W5:Y:S01]  /*1320*/  @P0 LDG.E.EL.U16 R70, [R52.64+0x60] ;  /* 0x0000600434460981 */ /* 0x000362000c2e1500 */
[----:B------:R-:W-:-:S03]  /*1330*/  PRMT R71, RZ, 0x7610, R71 ;  /* 0x00007610ff477816 */ /* 0x000fc60000000047 */
[----:B------:R0:W5:Y:S04]  /*1340*/  @P0 LDG.E.EL.U16 R67, [R54.64+0x70] ;  /* 0x0000700436430981 */ /* 0x000168000c2e1500 */
[----:B------:R1:W5:Y:S04]  /*1350*/  @P0 LDG.E.EL.U16 R71, [R52.64+0x70] ;  /* 0x0000700434470981 */ /* 0x000368000c2e1500 */
[----:B0-----:R-:W-:Y:S01]  /*1360*/  LDS R54, [R36+0x80] ;  /* 0x0000800024367984 */ /* 0x001fe20000000800 */
[----:B---3--:R-:W-:Y:S01]  /*1370*/  IMAD.U32 R0, R0, 0x10000, RZ ;  /* 0x0001000000007824 */ /* 0x008fe200078e00ff */
[----:B----4-:R-:W-:-:S03]  /*1380*/  SHF.L.U32 R2, R2, 0x10, RZ ;  /* 0x0000001002027819 */ /* 0x010fc600000006ff */
[----:B------:R-:W-:Y:S01]  /*1390*/  FMUL R0, R33, R0 ;  /* 0x0000000021007220 */ /* 0x000fe20000400000 */
[----:B--2---:R-:W-:Y:S01]  /*13a0*/  IMAD.U32 R63, R63, 0x10000, RZ ;  /* 0x000100003f3f7824 */ /* 0x004fe200078e00ff */
[----:B------:R-:W-:Y:S01]  /*13b0*/  FMUL R2, R33, R2 ;  /* 0x0000000221027220 */ /* 0x000fe20000400000 */
[----:B-----5:R-:W-:Y:S02]  /*13c0*/  SHF.L.U32 R69, R60, 0x10, RZ ;  /* 0x000000103c457819 */ /* 0x020fe400000006ff */
[----:B------:R-:W-:Y:S01]  /*13d0*/  FFMA R64, -R0, R63, RZ ;  /* 0x0000003f00407223 */ /* 0x000fe200000001ff */
[----:B------:R-:W-:Y:S02]  /*13e0*/  IMAD.U32 R0, R24, 0x10000, RZ ;  /* 0x0001000018007824 */ /* 0x000fe400078e00ff */
[----:B------:R-:W-:Y:S01]  /*13f0*/  FFMA R63, -R2, R69, RZ ;  /* 0x00000045023f7223 */ /* 0x000fe200000001ff */
[----:B------:R-:W-:Y:S02]  /*1400*/  PRMT R69, RZ, 0x7610, R69 ;  /* 0x00007610ff457816 */ /* 0x000fe40000000045 */
[----:B------:R-:W-:Y:S01]  /*1410*/  SHF.L.U32 R2, R25, 0x10, RZ ;  /* 0x0000001019027819 */ /* 0x000fe200000006ff */
[----:B------:R-:W-:Y:S01]  /*1420*/  FMUL R0, R33, R0 ;  /* 0x0000000021007220 */ /* 0x000fe20000400000 */
[----:B------:R-:W-:-:S03]  /*1430*/  IMAD.U32 R61, R61, 0x10000, RZ ;  /* 0x000100003d3d7824 */ /* 0x000fc600078e00ff */
[----:B------:R-:W-:Y:S01]  /*1440*/  FMUL R2, R33, R2 ;  /* 0x0000000221027220 */ /* 0x000fe20000400000 */
[----:B------:R1:W2:Y:S01]  /*1450*/  @P3 LDG.E.EL.U16 R69, [R52.64+0x2] ;  /* 0x0000020434453981 */ /* 0x0002a2000c2e1500 */
[----:B------:R-:W-:Y:S01]  /*1460*/  SHF.L.U32 R25, R68, 0x10, RZ ;  /* 0x0000001044197819 */ /* 0x000fe200000006ff */
[----:B------:R-:W-:Y:S01]  /*1470*/  FFMA R60, -R0, R61, RZ ;  /* 0x0000003d003c7223 */ /* 0x000fe200000001ff */
[----:B------:R-:W-:-:S03]  /*1480*/  IMAD.U32 R0, R62, 0x10000, RZ ;  /* 0x000100003e007824 */ /* 0x000fc600078e00ff */
[----:B------:R-:W-:Y:S01]  /*1490*/  FFMA R61, -R2, R25, RZ ;  /* 0x00000019023d7223 */ /* 0x000fe200000001ff */
[----:B------:R-:W-:Y:S02]  /*14a0*/  LOP3.LUT R24, R41, R50, RZ, 0xfc, !PT ;  /* 0x0000003229187212 */ /* 0x000fe400078efcff */
[----:B------:R-:W-:Y:S01]  /*14b0*/  SHF.L.U32 R25, R72, 0x10, RZ ;  /* 0x0000001048197819 */ /* 0x000fe200000006ff */
[----:B------:R-:W-:Y:S01]  /*14c0*/  FMUL R0, R33, R0 ;  /* 0x0000000021007220 */ /* 0x000fe20000400000 */
[----:B------:R-:W-:-:S03]  /*14d0*/  PRMT R72, RZ, 0x7610, R72 ;  /* 0x00007610ff487816 */ /* 0x000fc60000000048 */
[----:B------:R-:W-:Y:S01]  /*14e0*/  FFMA R62, -R0, R25, RZ ;  /* 0x00000019003e7223 */ /* 0x000fe200000001ff */
[----:B------:R-:W-:Y:S01]  /*14f0*/  IMAD.WIDE R24, R24, R59, c[0x0][0x160] ;  /* 0x0000580018187625 */ /* 0x000fe200078e023b */
[----:B------:R-:W-:-:S04]  /*1500*/  PRMT R68, RZ, 0x7610, R68 ;  /* 0x00007610ff447816 */ /* 0x000fc80000000044 */
[----:B------:R0:W3:Y:S04]  /*1510*/  @P0 LDG.E.EL.U16 R72, [R24.64] ;  /* 0x0000000418480981 */ /* 0x0000e8000c2e1500 */
[----:B------:R1:W4:Y:S01]  /*1520*/  @P0 LDG.E.EL.U16 R68, [R52.64] ;  /* 0x0000000434440981 */ /* 0x000322000c2e1500 */
[----:B------:R-:W-:-:S04]  /*1530*/  PRMT R0, R12, 0x7632, R0 ;  /* 0x000076320c007816 */ /* 0x000fc80000000000 */
[----:B------:R-:W-:Y:S02]  /*1540*/  SHF.L.U32 R2, R0, 0x10, RZ ;  /* 0x0000001000027819 */ /* 0x000fe400000006ff */
[----:B------:R-:W-:Y:S01]  /*1550*/  PRMT R0, R16, 0x7632, R0 ;  /* 0x0000763210007816 */ /* 0x000fe20000000000 */
[----:B------:R-:W-:Y:S01]  /*1560*/  IMAD.U32 R78, R78, 0x10000, RZ ;  /* 0x000100004e4e7824 */ /* 0x000fe200078e00ff */
[----:B------:R-:W-:Y:S01]  /*1570*/  SHF.L.U32 R79, R79, 0x10, RZ ;  /* 0x000000104f4f7819 */ /* 0x000fe200000006ff */
[----:B-1----:R-:W-:Y:S01]  /*1580*/  LDS R52, [R36+0xc0] ;  /* 0x0000c00024347984 */ /* 0x002fe20000000800 */
[----:B0-----:R-:W-:Y:S01]  /*1590*/  SHF.L.U32 R25, R0, 0x10, RZ ;  /* 0x0000001000197819 */ /* 0x001fe200000006ff */
[----:B------:R-:W-:Y:S01]  /*15a0*/  IMAD.U32 R0, R13, 0x10000, RZ ;  /* 0x000100000d007824 */ /* 0x000fe200078e00ff */
[----:B------:R-:W-:-:S03]  /*15b0*/  FMUL R2, R31, R2 ;  /* 0x000000021f027220 */ /* 0x000fc60000400000 */
[----:B------:R-:W-:Y:S01]  /*15c0*/  FMUL R55, R31, R0 ;  /* 0x000000001f377220 */ /* 0x000fe20000400000 */
[----:B------:R-:W-:Y:S01]  /*15d0*/  IMAD.U32 R0, R14, 0x10000, RZ ;  /* 0x000100000e007824 */ /* 0x000fe200078e00ff */
[----:B------:R-:W-:Y:S01]  /*15e0*/  FMUL R2, R25, R2 ;  /* 0x0000000219027220 */ /* 0x000fe20000400000 */
[----:B------:R-:W-:Y:S02]  /*15f0*/  IMAD.U32 R12, R12, 0x10000, RZ ;  /* 0x000100000c0c7824 */ /* 0x000fe400078e00ff */
[----:B------:R-:W-:Y:S01]  /*1600*/  FMUL R25, R31, R0 ;  /* 0x000000001f197220 */ /* 0x000fe20000400000 */
[----:B------:R-:W-:Y:S02]  /*1610*/  SHF.L.U32 R0, R18, 0x10, RZ ;  /* 0x0000001012007819 */ /* 0x000fe400000006ff */
[----:B------:R-:W-:Y:S01]  /*1620*/  PRMT R13, R13, 0x7632, R13 ;  /* 0x000076320d0d7816 */ /* 0x000fe2000000000d */
[----:B------:R-:W-:Y:S01]  /*1630*/  FMUL R53, R31, R12 ;  /* 0x0000000c1f357220 */ /* 0x000fe20000400000 */
[C---:B------:R-:W-:Y:S01]  /*1640*/  SHF.L.U32 R12, R17.reuse, 0x10, RZ ;  /* 0x00000010110c7819 */ /* 0x040fe200000006ff */
[----:B------:R-:W-:Y:S01]  /*1650*/  FMUL R25, R0, R25 ;  /* 0x0000001900197220 */ /* 0x000fe20000400000 */
[----:B------:R-:W-:Y:S01]  /*1660*/  PRMT R17, R17, 0x7632, R17 ;  /* 0x0000763211117816 */ /* 0x000fe20000000011 */
[----:B------:R-:W-:Y:S01]  /*1670*/  IMAD.U32 R0, R13, 0x10000, RZ ;  /* 0x000100000d007824 */ /* 0x000fe200078e00ff */
[----:B------:R-:W-:-:S03]  /*1680*/  FMUL R78, R33, R78 ;  /* 0x0000004e214e7220 */ /* 0x000fc60000400000 */
[----:B------:R-:W-:Y:S01]  /*1690*/  FMUL R0, R31, R0 ;  /* 0x000000001f007220 */ /* 0x000fe20000400000 */
[----:B------:R-:W-:Y:S01]  /*16a0*/  IMAD.U32 R17, R17, 0x10000, RZ ;  /* 0x0001000011117824 */ /* 0x000fe200078e00ff */
[----:B------:R-:W-:-:S03]  /*16b0*/  @P2 FMUL R64, R78, R79 ;  /* 0x0000004f4e402220 */ /* 0x000fc60000400000 */
[----:B------:R-:W-:Y:S01]  /*16c0*/  FMUL R24, R17, R0 ;  /* 0x0000000011187220 */ /* 0x000fe20000400000 */
[----:B------:R-:W-:Y:S01]  /*16d0*/  IMAD.U32 R0, R15, 0x10000, RZ ;  /* 0x000100000f007824 */ /* 0x000fe200078e00ff */
[----:B------:R-:W-:-:S03]  /*16e0*/  SHF.L.U32 R79, R19, 0x10, RZ ;  /* 0x00000010134f7819 */ /* 0x000fc600000006ff */
[----:B------:R-:W-:-:S04]  /*16f0*/  FMUL R0, R31, R0 ;  /* 0x000000001f007220 */ /* 0x000fc80000400000 */
[----:B------:R-:W-:Y:S01]  /*1700*/  FMUL R79, R79, R0 ;  /* 0x000000004f4f7220 */ /* 0x000fe20000400000 */
[----:B------:R-:W-:Y:S02]  /*1710*/  SHF.L.U32 R0, R76, 0x10, RZ ;  /* 0x000000104c007819 */ /* 0x000fe400000006ff */
[----:B------:R-:W-:Y:S02]  /*1720*/  PRMT R14, R14, 0x7632, R14 ;  /* 0x000076320e0e7816 */ /* 0x000fe4000000000e */
[----:B------:R-:W-:Y:S01]  /*1730*/  SHF.L.U32 R73, R73, 0x10, RZ ;  /* 0x0000001049497819 */ /* 0x000fe200000006ff */
[----:B------:R-:W-:Y:S01]  /*1740*/  FMUL R0, R33, R0 ;  /* 0x0000000021007220 */ /* 0x000fe20000400000 */
[----:B------:R-:W-:Y:S02]  /*1750*/  SHF.L.U32 R14, R14, 0x10, RZ ;  /* 0x000000100e0e7819 */ /* 0x000fe400000006ff */
[----:B------:R-:W-:Y:S01]  /*1760*/  PRMT R18, R18, 0x7632, R18 ;  /* 0x0000763212127816 */ /* 0x000fe20000000012 */
[----:B------:R-:W-:Y:S01]  /*1770*/  FFMA R73, -R0, R73, RZ ;  /* 0x0000004900497223 */ /* 0x000fe200000001ff */
[----:B------:R-:W-:Y:S01]  /*1780*/  PRMT R15, R15, 0x7632, R15 ;  /* 0x000076320f0f7816 */ /* 0x000fe2000000000f */
[----:B------:R-:W-:Y:S01]  /*1790*/  IMAD.U32 R0, R75, 0x10000, RZ ;  /* 0x000100004b007824 */ /* 0x000fe200078e00ff */
[----:B------:R-:W-:Y:S01]  /*17a0*/  SHF.L.U32 R13, R18, 0x10, RZ ;  /* 0x00000010120d7819 */ /* 0x000fe200000006ff */
[----:B------:R-:W-:Y:S01]  /*17b0*/  FMUL R55, R12, R55 ;  /* 0x000000370c377220 */ /* 0x000fe20000400000 */
[----:B------:R-:W-:Y:S01]  /*17c0*/  FMUL R78, R31, R14 ;  /* 0x0000000e1f4e7220 */ /* 0x000fe20000400000 */
[----:B------:R-:W-:Y:S01]  /*17d0*/  PRMT R19, R19, 0x7632, R19 ;  /* 0x0000763213137816 */ /* 0x000fe20000000013 */
[----:B------:R-:W-:Y:S01]  /*17e0*/  IMAD.U32 R12, R15, 0x10000, RZ ;  /* 0x000100000f0c7824 */ /* 0x000fe200078e00ff */
[----:B------:R-:W-:Y:S01]  /*17f0*/  SHF.L.U32 R57, R57, 0x10, RZ ;  /* 0x0000001039397819 */ /* 0x000fe200000006ff */
[----:B------:R-:W-:Y:S01]  /*1800*/  IMAD.U32 R58, R58, 0x10000, RZ ;  /* 0x000100003a3a7824 */ /* 0x000fe200078e00ff */
[----:B------:R-:W-:Y:S01]  /*1810*/  FMUL R0, R33, R0 ;  /* 0x0000000021007220 */ /* 0x000fe20000400000 */
[----:B------:R-:W-:Y:S01]  /*1820*/  IMAD.U32 R16, R16, 0x10000, RZ ;  /* 0x0001000010107824 */ /* 0x000fe200078e00ff */
[----:B------:R-:W-:Y:S01]  /*1830*/  FMUL R78, R13, R78 ;  /* 0x0000004e0d4e7220 */ /* 0x000fe20000400000 */
[----:B------:R-:W-:Y:S01]  /*1840*/  SHF.L.U32 R26, R26, 0x10, RZ ;  /* 0x000000101a1a7819 */ /* 0x000fe200000006ff */
[----:B------:R-:W-:Y:S01]  /*1850*/  FMUL R12, R31, R12 ;  /* 0x0000000c1f0c7220 */ /* 0x000fe20000400000 */
[----:B------:R-:W-:Y:S01]  /*1860*/  IMAD.U32 R19, R19, 0x10000, RZ ;  /* 0x0001000013137824 */ /* 0x000fe200078e00ff */
[----:B------:R-:W-:Y:S01]  /*1870*/  FMUL R13, R33, R58 ;  /* 0x0000003a210d7220 */ /* 0x000fe20000400000 */
[----:B------:R-:W-:Y:S01]  /*1880*/  FMUL R53, R16, R53 ;  /* 0x0000003510357220 */ /* 0x000fe20000400000 */
[----:B------:R-:W-:Y:S01]  /*1890*/  @P2 FMUL R63, R0, R57 ;  /* 0x00000039003f2220 */ /* 0x000fe20000400000 */
[----:B------:R-:W-:Y:S01]  /*18a0*/  LOP3.LUT R18, R3, R44, RZ, 0xfc, !PT ;  /* 0x0000002c03127212 */ /* 0x000fe200078efcff */
[----:B------:R-:W-:Y:S01]  /*18b0*/  IMAD.U32 R0, R23, 0x10000, RZ ;  /* 0x0001000017007824 */ /* 0x000fe200078e00ff */
[----:B------:R-:W-:Y:S01]  /*18c0*/  SHF.L.U32 R22, R22, 0x10, RZ ;  /* 0x0000001016167819 */ /* 0x000fe200000006ff */
[----:B------:R-:W-:Y:S01]  /*18d0*/  FMUL R76, R19, R12 ;  /* 0x0000000c134c7220 */ /* 0x000fe20000400000 */
[----:B------:R-:W-:Y:S01]  /*18e0*/  IADD3 R16, P4, R56, c[0x0][0x180], RZ ;  /* 0x0000600038107a10 */ /* 0x000fe20007f9e0ff */
[----:B------:R-:W-:Y:S01]  /*18f0*/  @P2 FMUL R61, R13, R26 ;  /* 0x0000001a0d3d2220 */ /* 0x000fe20000400000 */
[----:B------:R-:W-:Y:S01]  /*1900*/  CS2R R14, SRZ ;  /* 0x00000000000e7805 */ /* 0x000fe2000001ff00 */
[----:B------:R-:W-:Y:S01]  /*1910*/  CS2R R12, SRZ ;  /* 0x00000000000c7805 */ /* 0x000fe2000001ff00 */
[----:B------:R-:W-:Y:S01]  /*1920*/  SHF.L.U32 R20, R20, 0x10, RZ ;  /* 0x0000001014147819 */ /* 0x000fe200000006ff */
[----:B------:R-:W-:Y:S01]  /*1930*/  IMAD.WIDE R18, R18, R59, c[0x0][0x160] ;  /* 0x0000580012127625 */ /* 0x000fe200078e023b */
[C---:B------:R-:W-:Y:S01]  /*1940*/  FMUL R0, R33.reuse, R0 ;  /* 0x0000000021007220 */ /* 0x040fe20000400000 */
[----:B------:R-:W-:Y:S01]  /*1950*/  FMUL R23, R33, R22 ;  /* 0x0000001621177220 */ /* 0x000fe20000400000 */
[----:B------:R-:W-:Y:S01]  /*1960*/  IADD3.X R17, R77, c[0x0][0x184], RZ, P4, !PT ;  /* 0x000061004d117a10 */ /* 0x000fe200027fe4ff */
[----:B------:R-:W-:Y:S01]  /*1970*/  IMAD.U32 R21, R21, 0x10000, RZ ;  /* 0x0001000015157824 */ /* 0x000fe200078e00ff */
[----:B------:R0:W5:Y:S01]  /*1980*/  @!P1 LDG.E.EF.128 R12, [R18.64] ;  /* 0x00000004120c9981 */ /* 0x000162000c0e1d00 */
[----:B------:R-:W-:Y:S01]  /*1990*/  @P2 FMUL R62, R23, R20 ;  /* 0x00000014173e2220 */ /* 0x000fe20000400000 */
[----:B------:R-:W-:Y:S01]  /*19a0*/  FMUL R20, R53, R8 ;  /* 0x0000000835147220 */ /* 0x000fe20000400000 */
[----:B------:R-:W-:Y:S01]  /*19b0*/  FFMA R75, -R0, R21, RZ ;  /* 0x00000015004b7223 */ /* 0x000fe200000001ff */
[----:B------:R-:W-:Y:S01]  /*19c0*/  FMUL R22, R55, R10 ;  /* 0x0000000a37167220 */ /* 0x000fe20000400000 */
[----:B------:R-:W-:Y:S01]  /*19d0*/  FMUL R21, R2, R9 ;  /* 0x0000000902157220 */ /* 0x000fe20000400000 */
[----:B------:R-:W-:Y:S04]  /*19e0*/  LDS R58, [R36] ;  /* 0x00000000243a7984 */ /* 0x000fe80000000800 */
[----:B------:R-:W-:Y:S04]  /*19f0*/  LDS R57, [R36+0x20] ;  /* 0x0000200024397984 */ /* 0x000fe80000000800 */
[----:B------:R-:W-:Y:S04]  /*1a00*/  LDS R56, [R36+0x40] ;  /* 0x0000400024387984 */ /* 0x000fe80000000800 */
[----:B------:R-:W-:Y:S04]  /*1a10*/  LDS R55, [R36+0x60] ;  /* 0x0000600024377984 */ /* 0x000fe80000000800 */
[----:B------:R-:W-:Y:S04]  /*1a20*/  LDS R53, [R36+0xa0] ;  /* 0x0000a00024357984 */ /* 0x000fe80000000800 */
[----:B------:R-:W-:Y:S04]  /*1a30*/  LDS R2, [R36+0xe0] ;  /* 0x0000e00024027984 */ /* 0x000fe80000000800 */
[----:B0-----:R-:W5:Y:S01]  /*1a40*/  LDG.E.EL.128 R16, [R16.64] ;  /* 0x0000000410107981 */ /* 0x001f62000c2e1d00 */
[----:B------:R-:W-:Y:S01]  /*1a50*/  SHF.L.U32 R74, R74, 0x10, RZ ;  /* 0x000000104a4a7819 */ /* 0x000fe200000006ff */
[----:B------:R-:W-:Y:S01]  /*1a60*/  IMAD.U32 R27, R27, 0x10000, RZ ;  /* 0x000100001b1b7824 */ /* 0x000fe200078e00ff */
[----:B------:R-:W-:Y:S01]  /*1a70*/  FMUL R23, R24, R11 ;  /* 0x0000000b18177220 */ /* 0x000fe20000400000 */
[----:B------:R-:W-:Y:S02]  /*1a80*/  BAR.SYNC.DEFER_BLOCKING 0x0 ;  /* 0x0000000000007b1d */ /* 0x000fe40000010000 */
[----:B------:R-:W-:Y:S01]  /*1a90*/  FMUL R74, R33, R74 ;  /* 0x0000004a214a7220 */ /* 0x000fe20000400000 */
[----:B------:R-:W-:Y:S01]  /*1aa0*/  FMUL R24, R25, R4 ;  /* 0x0000000419187220 */ /* 0x000fe20000400000 */
[----:B------:R-:W-:Y:S01]  /*1ab0*/  FMUL R26, R79, R6 ;  /* 0x000000064f1a7220 */ /* 0x000fe20000400000 */
[----:B------:R-:W-:Y:S01]  /*1ac0*/  FMUL R25, R78, R5 ;  /* 0x000000054e197220 */ /* 0x000fe20000400000 */
[----:B------:R-:W-:Y:S01]  /*1ad0*/  @P2 FMUL R60, R74, R27 ;  /* 0x0000001b4a3c2220 */ /* 0x000fe20000400000 */
[----:B------:R-:W-:Y:S01]  /*1ae0*/  FMUL R27, R76, R7 ;  /* 0x000000074c1b7220 */ /* 0x000fe20000400000 */
[----:B------:R0:W-:Y:S04]  /*1af0*/  STS.128 [R37], R20 ;  /* 0x0000001425007388 */ /* 0x0001e80000000c00 */
[----:B------:R1:W-:Y:S04]  /*1b00*/  STS.128 [R37+0x10], R24 ;  /* 0x0000101825007388 */ /* 0x0003e80000000c00 */
[----:B------:R-:W-:Y:S01]  /*1b10*/  BAR.SYNC.DEFER_BLOCKING 0x0 ;  /* 0x0000000000007b1d */ /* 0x000fe20000010000 */
[----:B------:R-:W-:-:S04]  /*1b20*/  IMAD.U32 R0, R65, 0x10000, RZ ;  /* 0x0001000041007824 */ /* 0x000fc800078e00ff */
[C---:B------:R-:W-:Y:S01]  /*1b30*/  FMUL R0, R33.reuse, R0 ;  /* 0x0000000021007220 */ /* 0x040fe20000400000 */
[----:B------:R-:W-:Y:S01]  /*1b40*/  SHF.L.U32 R66, R66, 0x10, RZ ;  /* 0x0000001042427819 */ /* 0x000fe200000006ff */
[----:B------:R-:W1:Y:S04]  /*1b50*/  LDS R74, [R36+0x20] ;  /* 0x00002000244a7984 */ /* 0x000e680000000800 */
[----:B------:R-:W-:Y:S04]  /*1b60*/  LDS R65, [R36] ;  /* 0x0000000024417984 */ /* 0x000fe80000000800 */
[----:B------:R-:W1:Y:S01]  /*1b70*/  LDS R77, [R36+0x40] ;  /* 0x00004000244d7984 */ /* 0x000e620000000800 */
[----:B------:R-:W-:Y:S01]  /*1b80*/  IMAD.U32 R70, R70, 0x10000, RZ ;  /* 0x0001000046467824 */ /* 0x000fe200078e00ff */
[----:B0-----:R-:W-:Y:S01]  /*1b90*/  FMUL R21, R33, R66 ;  /* 0x0000004221157220 */ /* 0x001fe20000400000 */
[----:B------:R-:W-:Y:S01]  /*1ba0*/  IMAD.U32 R20, R67, 0x10000, RZ ;  /* 0x0001000043147824 */ /* 0x000fe200078e00ff */
[----:B------:R-:W-:Y:S01]  /*1bb0*/  SHF.L.U32 R71, R71, 0x10, RZ ;  /* 0x0000001047477819 */ /* 0x000fe200000006ff */
[----:B------:R-:W-:Y:S01]  /*1bc0*/  LDS R25, [R36+0x80] ;  /* 0x0000800024197984 */ /* 0x000fe20000000800 */
[----:B------:R-:W-:Y:S01]  /*1bd0*/  @P2 FMUL R73, R21, R70 ;  /* 0x0000004615492220 */ /* 0x000fe20000400000 */
[----:B------:R-:W-:Y:S01]  /*1be0*/  FMUL R20, R33, R20 ;  /* 0x0000001421147220 */ /* 0x000fe20000400000 */
[-C--:B------:R-:W-:Y:S01]  /*1bf0*/  LOP3.LUT R22, R47, R50.reuse, RZ, 0xfc, !PT ;  /* 0x000000322f167212 */ /* 0x080fe200078efcff */
[----:B------:R-:W-:Y:S02]  /*1c00*/  LDS R67, [R36+0xe0] ;  /* 0x0000e00024437984 */ /* 0x000fe40000000800 */
[----:B------:R-:W-:Y:S01]  /*1c10*/  @P2 FMUL R75, R20, R71 ;  /* 0x00000047144b2220 */ /* 0x000fe20000400000 */
[----:B------:R-:W-:Y:S01]  /*1c20*/  PRMT R70, RZ, 0x7610, R70 ;  /* 0x00007610ff467816 */ /* 0x000fe20000000046 */
[----:B------:R-:W-:Y:S01]  /*1c30*/  IMAD.WIDE R22, R22, R59, c[0x0][0x160] ;  /* 0x0000580016167625 */ /* 0x000fe200078e023b */
[----:B-1----:R-:W-:-:S02]  /*1c40*/  LOP3.LUT R26, R49, R50, RZ, 0xfc, !PT ;  /* 0x00000032311a7212 */ /* 0x002fc400078efcff */
[----:B------:R-:W-:Y:S02]  /*1c50*/  PRMT R76, RZ, 0x7610, R76 ;  /* 0x00007610ff4c7816 */ /* 0x000fe4000000004c */
[----:B------:R0:W5:Y:S01]  /*1c60*/  @P3 LDG.E.EL.U16 R70, [R22.64] ;  /* 0x0000000416463981 */ /* 0x000162000c2e1500 */
[----:B------:R-:W-:Y:S02]  /*1c70*/  PRMT R78, RZ, 0x7610, R78 ;  /* 0x00007610ff4e7816 */ /* 0x000fe4000000004e */
[----:B------:R-:W-:Y:S01]  /*1c80*/  PRMT R79, RZ, 0x7610, R79 ;  /* 0x00007610ff4f7816 */ /* 0x000fe2000000004f */
[----:B------:R-:W-:Y:S01]  /*1c90*/  FFMA R81, R57, R64, R74 ;  /* 0x0000004039517223 */ /* 0x000fe2000000004a */
[--C-:B------:R-:W-:Y:S01]  /*1ca0*/  FFMA R64, R56, R63, R77.reuse ;  /* 0x0000003f38407223 */ /* 0x100fe2000000004d */
[----:B------:R-:W-:Y:S02]  /*1cb0*/  PRMT R77, RZ, 0x7610, R77 ;  /* 0x00007610ff4d7816 */ /* 0x000fe4000000004d */
[----:B--2---:R-:W-:-:S05]  /*1cc0*/  SHF.L.U32 R69, R69, 0x10, RZ ;  /* 0x0000001045457819 */ /* 0x004fca00000006ff */
[----:B------:R-:W-:Y:S02]  /*1cd0*/  FFMA R69, -R0, R69, RZ ;  /* 0x0000004500457223 */ /* 0x000fe400000001ff */
[----:B------:R-:W1:Y:S01]  /*1ce0*/  LDS R0, [R36+0x60] ;  /* 0x0000600024007984 */ /* 0x000e620000000800 */
[----:B---3--:R-:W-:Y:S01]  /*1cf0*/  IMAD.U32 R72, R72, 0x10000, RZ ;  /* 0x0001000048487824 */ /* 0x008fe200078e00ff */
[----:B----4-:R-:W-:-:S03]  /*1d00*/  SHF.L.U32 R68, R68, 0x10, RZ ;  /* 0x0000001044447819 */ /* 0x010fc600000006ff */
[----:B------:R-:W-:-:S04]  /*1d10*/  FMUL R21, R33, R72 ;  /* 0x0000004821157220 */ /* 0x000fc80000400000 */
[----:B------:R-:W-:Y:S01]  /*1d20*/  @P2 FMUL R69, R21, R68 ;  /* 0x0000004415452220 */ /* 0x000fe20000400000 */
[C---:B------:R-:W-:Y:S01]  /*1d30*/  IADD3 R21, P4, R47.reuse, R50, RZ ;  /* 0x000000322f157210 */ /* 0x040fe20007f9e0ff */
[----:B------:R-:W2:Y:S03]  /*1d40*/  LDS R68, [R36+0xa0] ;  /* 0x0000a00024447984 */ /* 0x000ea60000000800 */
[----:B------:R-:W-:Y:S02]  /*1d50*/  LEA.HI.X.SX32 R66, R47, R38, 0x1, P4 ;  /* 0x000000262f427211 */ /* 0x000fe400020f0eff */
[----:B------:R-:W-:Y:S01]  /*1d60*/  LEA R20, P4, R21, c[0x0][0x160], 0x1 ;  /* 0x0000580015147a11 */ /* 0x000fe200078808ff */
[----:B------:R-:W-:-:S03]  /*1d70*/  FFMA R80, R58, R69, R65 ;  /* 0x000000453a507223 */ /* 0x000fc60000000041 */
[--C-:B------:R-:W-:Y:S02]  /*1d80*/  LEA.HI.X R21, R21, c[0x0][0x164], R66.reuse, 0x1, P4 ;  /* 0x0000590015157a11 */ /* 0x100fe400020f0c42 */
[C---:B------:R-:W-:Y:S02]  /*1d90*/  IADD3 R50, P4, R49.reuse, R50, RZ ;  /* 0x0000003231327210 */ /* 0x040fe40007f9e0ff */
[----:B------:R-:W-:Y:S01]  /*1da0*/  PRMT R65, RZ, 0x7610, R65 ;  /* 0x00007610ff417816 */ /* 0x000fe20000000041 */
[----:B------:R3:W4:Y:S01]  /*1db0*/  @P3 LDG.E.EL.U16 R76, [R20.64+0x30] ;  /* 0x00003004144c3981 */ /* 0x000722000c2e1500 */
[----:B------:R-:W-:Y:S02]  /*1dc0*/  PRMT R69, RZ, 0x7610, R69 ;  /* 0x00007610ff457816 */ /* 0x000fe40000000045 */
[----:B------:R-:W-:Y:S01]  /*1dd0*/  PRMT R66, RZ, 0x7610, R66 ;  /* 0x00007610ff427816 */ /* 0x000fe20000000042 */
[----:B------:R3:W4:Y:S01]  /*1de0*/  @P3 LDG.E.EL.U16 R77, [R20.64+0x40] ;  /* 0x00004004144d3981 */ /* 0x000722000c2e1500 */
[----:B0-----:R-:W-:-:S02]  /*1df0*/  LEA.HI.X.SX32 R23, R49, R38, 0x1, P4 ;  /* 0x0000002631177211 */ /* 0x001fc400020f0eff */
[C---:B------:R-:W-:Y:S01]  /*1e00*/  LEA R22, P4, R50.reuse, c[0x0][0x160], 0x1 ;  /* 0x0000580032167a11 */ /* 0x040fe200078808ff */
[----:B------:R3:W4:Y:S03]  /*1e10*/  @P3 LDG.E.EL.U16 R65, [R20.64+0x10] ;  /* 0x0000100414413981 */ /* 0x000726000c2e1500 */
[----:B------:R-:W-:Y:S01]  /*1e20*/  LEA.HI.X R23, R50, c[0x0][0x164], R23, 0x1, P4 ;  /* 0x0000590032177a11 */ /* 0x000fe200020f0c17 */
[----:B------:R3:W4:Y:S01]  /*1e30*/  @P3 LDG.E.EL.U16 R69, [R20.64+0x20] ;  /* 0x0000200414453981 */ /* 0x000722000c2e1500 */
[----:B-1----:R-:W-:-:S03]  /*1e40*/  FFMA R71, R55, R60, R0 ;  /* 0x0000003c37477223 */ /* 0x002fc60000000000 */
[----:B------:R3:W4:Y:S04]  /*1e50*/  @P3 LDG.E.EL.U16 R78, [R20.64+0x50] ;  /* 0x00005004144e3981 */ /* 0x000728000c2e1500 */
[----:B------:R3:W4:Y:S04]  /*1e60*/  @P3 LDG.E.EL.U16 R79, [R20.64+0x60] ;  /* 0x00006004144f3981 */ /* 0x000728000c2e1500 */
[----:B------:R3:W4:Y:S01]  /*1e70*/  @P3 LDG.E.EL.U16 R66, [R20.64+0x70] ;  /* 0x0000700414423981 */ /* 0x000722000c2e1500 */
[----:B------:R-:W-:Y:S02]  /*1e80*/  PRMT R0, RZ, 0x7610, R0 ;  /* 0x00007610ff007816 */ /* 0x000fe40000000000 */
[----:B---3--:R-:W-:-:S04]  /*1e90*/  IADD3 R20, P4, R46, c[0x0][0x180], RZ ;  /* 0x000060002e147a10 */ /* 0x008fc80007f9e0ff */
[----:B------:R-:W-:Y:S02]  /*1ea0*/  IADD3.X R21, R48, c[0x0][0x184], RZ, P4, !PT ;  /* 0x0000610030157a10 */ /* 0x000fe400027fe4ff */
[----:B------:R-:W-:-:S03]  /*1eb0*/  PRMT R46, RZ, 0x7610, R46 ;  /* 0x00007610ff2e7816 */ /* 0x000fc6000000002e */
[----:B------:R-:W3:Y:S04]  /*1ec0*/  @P3 LDG.E.EL.U16 R0, [R20.64+0x2] ;  /* 0x0000020414003981 */ /* 0x000ee8000c2e1500 */
[----:B------:R-:W4:Y:S01]  /*1ed0*/  @P3 LDG.E.EL.U16 R46, [R20.64+0x12] ;  /* 0x00001204142e3981 */ /* 0x000f22000c2e1500 */
[----:B--2---:R-:W-:Y:S01]  /*1ee0*/  FFMA R83, R53, R62, R68 ;  /* 0x0000003e35537223 */ /* 0x004fe20000000044 */
[----:B------:R-:W-:-:S06]  /*1ef0*/  PRMT R62, RZ, 0x7610, R62 ;  /* 0x00007610ff3e7816 */ /* 0x000fcc000000003e */
[----:B------:R-:W2:Y:S01]  /*1f00*/  @P3 LDG.E.EL.U16 R62, [R20.64+0x52] ;  /* 0x00005204143e3981 */ /* 0x000ea2000c2e1500 */
[----:B------:R-:W-:-:S03]  /*1f10*/  IMAD.WIDE R26, R26, R59, c[0x0][0x160] ;  /* 0x000058001a1a7625 */ /* 0x000fc600078e023b */
[----:B------:R-:W0:Y:S01]  /*1f20*/  LDS R59, [R36+0xc0] ;  /* 0x0000c000243b7984 */ /* 0x000e220000000800 */
[----:B------:R-:W-:Y:S01]  /*1f30*/  PRMT R24, RZ, 0x7610, R24 ;  /* 0x00007610ff187816 */ /* 0x000fe20000000018 */
[--C-:B------:R-:W-:Y:S01]  /*1f40*/  FFMA R72, R54, R61, R25.reuse ;  /* 0x0000003d36487223 */ /* 0x100fe20000000019 */
[----:B------:R-:W-:Y:S02]  /*1f50*/  PRMT R74, RZ, 0x7610, R74 ;  /* 0x00007610ff4a7816 */ /* 0x000fe4000000004a */
[----:B------:R-:W-:Y:S02]  /*1f60*/  PRMT R50, RZ, 0x7610, R50 ;  /* 0x00007610ff327816 */ /* 0x000fe40000000032 */
[----:B------:R1:W2:Y:S01]  /*1f70*/  @P0 LDG.E.EL.U16 R24, [R26.64] ;  /* 0x000000041a180981 */ /* 0x0002a2000c2e1500 */
[----:B------:R-:W-:Y:S02]  /*1f80*/  PRMT R60, RZ, 0x7610, R60 ;  /* 0x00007610ff3c7816 */ /* 0x000fe4000000003c */
[----:B------:R-:W-:Y:S01]  /*1f90*/  PRMT R25, RZ, 0x7610, R25 ;  /* 0x00007610ff197816 */ /* 0x000fe20000000019 */
[----:B------:R-:W-:Y:S01]  /*1fa0*/  FFMA R75, R2, R75, R67 ;  /* 0x0000004b024b7223 */ /* 0x000fe20000000043 */
[----:B------:R0:W2:Y:S04]  /*1fb0*/  @P0 LDG.E.EL.U16 R74, [R22.64+0x10] ;  /* 0x00001004164a0981 */ /* 0x0000a8000c2e1500 */
[----:B------:R0:W2:Y:S01]  /*1fc0*/  @P0 LDG.E.EL.U16 R50, [R22.64+0x20] ;  /* 0x0000200416320981 */ /* 0x0000a2000c2e1500 */
[----:B-1----:R-:W-:-:S02]  /*1fd0*/  PRMT R26, RZ, 0x7610, R26 ;  /* 0x00007610ff1a7816 */ /* 0x002fc4000000001a */
[----:B------:R-:W-:Y:S01]  /*1fe0*/  PRMT R27, RZ, 0x7610, R27 ;  /* 0x00007610ff1b7816 */ /* 0x000fe2000000001b */
[----:B------:R1:W2:Y:S04]  /*1ff0*/  @P0 LDG.E.EL.U16 R60, [R22.64+0x30] ;  /* 0x00003004163c0981 */ /* 0x0002a8000c2e1500 */
[----:B------:R1:W2:Y:S04]  /*2000*/  @P0 LDG.E.EL.U16 R25, [R22.64+0x50] ;  /* 0x0000500416190981 */ /* 0x0002a8000c2e1500 */
[----:B------:R1:W2:Y:S04]  /*2010*/  @P0 LDG.E.EL.U16 R26, [R22.64+0x60] ;  /* 0x00006004161a0981 */ /* 0x0002a8000c2e1500 */
[----:B------:R1:W2:Y:S01]  /*2020*/  @P0 LDG.E.EL.U16 R27, [R22.64+0x70] ;  /* 0x00007004161b0981 */ /* 0x0002a2000c2e1500 */
[--C-:B0-----:R-:W-:Y:S01]  /*2030*/  FFMA R82, R52, R73, R59.reuse ;  /* 0x0000004934527223 */ /* 0x101fe2000000003b */
[----:B------:R-:W-:-:S06]  /*2040*/  PRMT R59, RZ, 0x7610, R59 ;  /* 0x00007610ff3b7816 */ /* 0x000fcc000000003b */
[----:B------:R1:W2:Y:S02]  /*2050*/  @P0 LDG.E.EL.U16 R59, [R22.64+0x40] ;  /* 0x00004004163b0981 */ /* 0x0002a4000c2e1500 */
[----:B-1----:R-:W-:-:S06]  /*2060*/  PRMT R23, RZ, 0x7610, R23 ;  /* 0x00007610ff177816 */ /* 0x002fcc0000000017 */
[----:B------:R-:W2:Y:S01]  /*2070*/  @P3 LDG.E.EL.U16 R23, [R20.64+0x22] ;  /* 0x0000220414173981 */ /* 0x000ea2000c2e1500 */
[----:B-----5:R-:W-:Y:S01]  /*2080*/  IMAD.U32 R63, R70, 0x10000, RZ ;  /* 0x00010000463f7824 */ /* 0x020fe200078e00ff */
[----:B------:R-:W-:Y:S02]  /*2090*/  PRMT R48, RZ, 0x7610, R48 ;  /* 0x00007610ff307816 */ /* 0x000fe40000000030 */
[----:B------:R-:W-:-:S04]  /*20a0*/  PRMT R68, RZ, 0x7610, R68 ;  /* 0x00007610ff447816 */ /* 0x000fc80000000044 */
[----:B------:R-:W5:Y:S04]  /*20b0*/  @P3 LDG.E.EL.U16 R48, [R20.64+0x42] ;  /* 0x0000420414303981 */ /* 0x000f68000c2e1500 */
[----:B------:R-:W5:Y:S01]  /*20c0*/  @P3 LDG.E.EL.U16 R68, [R20.64+0x62] ;  /* 0x0000620414443981 */ /* 0x000f62000c2e1500 */
[----:B---3--:R-:W-:Y:S01]  /*20d0*/  SHF.L.U32 R67, R0, 0x10, RZ ;  /* 0x0000001000437819 */ /* 0x008fe200000006ff */
[----:B------:R-:W-:-:S04]  /*20e0*/  FMUL R0, R34, R63 ;  /* 0x0000003f22007220 */ /* 0x000fc80000400000 */
[----:B------:R-:W-:Y:S01]  /*20f0*/  FFMA R63, -R0, R67, RZ ;  /* 0x00000043003f7223 */ /* 0x000fe200000001ff */
[----:B----4-:R-:W-:Y:S02]  /*2100*/  SHF.L.U32 R67, R46, 0x10, RZ ;  /* 0x000000102e437819 */ /* 0x010fe400000006ff */
[----:B------:R-:W-:-:S06]  /*2110*/  PRMT R46, RZ, 0x7610, R46 ;  /* 0x00007610ff2e7816 */ /* 0x000fcc000000002e */
[----:B------:R-:W3:Y:S01]  /*2120*/  @P3 LDG.E.EL.U16 R46, [R20.64+0x32] ;  /* 0x00003204142e3981 */ /* 0x000ee2000c2e1500 */
[----:B------:R-:W-:Y:S02]  /*2130*/  IMAD.U32 R65, R65, 0x10000, RZ ;  /* 0x0001000041417824 */ /* 0x000fe400078e00ff */
[----:B------:R-:W-:Y:S02]  /*2140*/  IMAD.U32 R69, R69, 0x10000, RZ ;  /* 0x0001000045457824 */ /* 0x000fe400078e00ff */
[----:B------:R-:W-:-:S04]  /*2150*/  FMUL R0, R34, R65 ;  /* 0x0000004122007220 */ /* 0x000fc80000400000 */
[----:B------:R-:W-:Y:S01]  /*2160*/  FFMA R22, -R0, R67, RZ ;  /* 0x0000004300167223 */ /* 0x000fe200000001ff */
[----:B------:R-:W-:Y:S01]  /*2170*/  FMUL R0, R34, R69 ;  /* 0x0000004522007220 */ /* 0x000fe20000400000 */
[----:B--2---:R-:W-:Y:S02]  /*2180*/  SHF.L.U32 R69, R62, 0x10, RZ ;  /* 0x000000103e457819 */ /* 0x004fe400000006ff */
[----:B------:R-:W-:-:S06]  /*2190*/  PRMT R62, RZ, 0x7610, R62 ;  /* 0x00007610ff3e7816 */ /* 0x000fcc000000003e */
[----:B------:R-:W2:Y:S01]  /*21a0*/  @P3 LDG.E.EL.U16 R62, [R20.64+0x72] ;  /* 0x00007204143e3981 */ /* 0x000ea2000c2e1500 */
[----:B------:R-:W-:Y:S01]  /*21b0*/  IMAD.U32 R65, R76, 0x10000, RZ ;  /* 0x000100004c417824 */ /* 0x000fe200078e00ff */
[----:B------:R-:W-:Y:S01]  /*21c0*/  PRMT R76, RZ, 0x7610, R76 ;  /* 0x00007610ff4c7816 */ /* 0x000fe2000000004c */
[----:B------:R-:W-:-:S05]  /*21d0*/  IMAD.U32 R77, R77, 0x10000, RZ ;  /* 0x000100004d4d7824 */ /* 0x000fca00078e00ff */
[----:B------:R-:W4:Y:S01]  /*21e0*/  @P0 LDG.E.EL.U16 R76, [R20.64] ;  /* 0x00000004144c0981 */ /* 0x000f22000c2e1500 */
[----:B------:R-:W-:-:S05]  /*21f0*/  SHF.L.U32 R23, R23, 0x10, RZ ;  /* 0x0000001017177819 */ /* 0x000fca00000006ff */
[----:B------:R-:W-:Y:S01]  /*2200*/  FFMA R23, -R0, R23, RZ ;  /* 0x0000001700177223 */ /* 0x000fe200000001ff */
[----:B------:R-:W-:Y:S01]  /*2210*/  FMUL R0, R34, R65 ;  /* 0x0000004122007220 */ /* 0x000fe20000400000 */
[----:B------:R-:W-:Y:S01]  /*2220*/  PRMT R70, RZ, 0x7610, R70 ;  /* 0x00007610ff467816 */ /* 0x000fe20000000046 */
[----:B------:R-:W-:-:S05]  /*2230*/  IMAD.U32 R79, R79, 0x10000, RZ ;  /* 0x000100004f4f7824 */ /* 0x000fca00078e00ff */
[----:B------:R0:W4:Y:S01]  /*2240*/  @P0 LDG.E.EL.U16 R70, [R20.64+0x20] ;  /* 0x0000200414460981 */ /* 0x000122000c2e1500 */
[----:B------:R-:W-:Y:S02]  /*2250*/  F2FP.BF16.PACK_AB R71, R71, R64 ;  /* 0x000000404747723e */ /* 0x000fe400000010ff */
[----:B------:R-:W-:-:S06]  /*2260*/  PRMT R64, RZ, 0x7610, R64 ;  /* 0x00007610ff407816 */ /* 0x000fcc0000000040 */
[----:B------:R0:W4:Y:S01]  /*2270*/  @P0 LDG.E.EL.U16 R64, [R20.64+0x50] ;  /* 0x0000500414400981 */ /* 0x000122000c2e1500 */
[----:B-----5:R-:W-:Y:S02]  /*2280*/  SHF.L.U32 R65, R48, 0x10, RZ ;  /* 0x0000001030417819 */ /* 0x020fe400000006ff */
[----:B---3--:R-:W-:-:S05]  /*2290*/  SHF.L.U32 R67, R46, 0x10, RZ ;  /* 0x000000102e437819 */ /* 0x008fca00000006ff */
[----:B------:R-:W-:Y:S01]  /*22a0*/  FFMA R46, -R0, R67, RZ ;  /* 0x00000043002e7223 */ /* 0x000fe200000001ff */
[----:B------:R-:W-:Y:S01]  /*22b0*/  FMUL R0, R34, R77 ;  /* 0x0000004d22007220 */ /* 0x000fe20000400000 */
[----:B------:R-:W-:-:S06]  /*22c0*/  PRMT R77, RZ, 0x7610, R77 ;  /* 0x00007610ff4d7816 */ /* 0x000fcc000000004d */
[----:B------:R0:W3:Y:S01]  /*22d0*/  @P0 LDG.E.EL.U16 R77, [R20.64+0x10] ;  /* 0x00001004144d0981 */ /* 0x0000e2000c2e1500 */
[----:B------:R-:W-:Y:S01]  /*22e0*/  IMAD.U32 R67, R78, 0x10000, RZ ;  /* 0x000100004e437824 */ /* 0x000fe200078e00ff */
[----:B------:R-:W-:-:S03]  /*22f0*/  FFMA R65, -R0, R65, RZ ;  /* 0x0000004100417223 */ /* 0x000fc600000001ff */
[----:B------:R-:W-:Y:S01]  /*2300*/  FMUL R0, R34, R67 ;  /* 0x0000004322007220 */ /* 0x000fe20000400000 */
[----:B------:R-:W-:Y:S02]  /*2310*/  SHF.L.U32 R67, R68, 0x10, RZ ;  /* 0x0000001044437819 */ /* 0x000fe400000006ff */
[----:B------:R-:W-:-:S06]  /*2320*/  PRMT R68, RZ, 0x7610, R68 ;  /* 0x00007610ff447816 */ /* 0x000fcc0000000044 */
[----:B------:R0:W5:Y:S01]  /*2330*/  @P0 LDG.E.EL.U16 R68, [R20.64+0x30] ;  /* 0x0000300414440981 */ /* 0x000162000c2e1500 */
[----:B------:R-:W-:Y:S01]  /*2340*/  FFMA R48, -R0, R69, RZ ;  /* 0x0000004500307223 */ /* 0x000fe200000001ff */
[----:B--2---:R-:W-:Y:S01]  /*2350*/  SHF.L.U32 R73, R62, 0x10, RZ ;  /* 0x000000103e497819 */ /* 0x004fe200000006ff */
[----:B------:R-:W-:Y:S01]  /*2360*/  FMUL R0, R34, R79 ;  /* 0x0000004f22007220 */ /* 0x000fe20000400000 */
[----:B------:R-:W-:Y:S01]  /*2370*/  PRMT R62, RZ, 0x7610, R62 ;  /* 0x00007610ff3e7816 */ /* 0x000fe2000000003e */
[----:B------:R-:W-:Y:S02]  /*2380*/  IMAD.U32 R69, R66, 0x10000, RZ ;  /* 0x0001000042457824 */ /* 0x000fe400078e00ff */
[----:B------:R-:W-:Y:S02]  /*2390*/  FFMA R67, -R0, R67, RZ ;  /* 0x0000004300437223 */ /* 0x000fe400000001ff */
[----:B------:R-:W-:Y:S01]  /*23a0*/  FMUL R0, R34, R69 ;  /* 0x0000004522007220 */ /* 0x000fe20000400000 */
[----:B------:R0:W2:Y:S03]  /*23b0*/  @P0 LDG.E.EL.U16 R62, [R20.64+0x60] ;  /* 0x00006004143e0981 */ /* 0x0000a6000c2e1500 */
[----:B------:R-:W-:Y:S01]  /*23c0*/  FFMA R69, -R0, R73, RZ ;  /* 0x0000004900457223 */ /* 0x000fe200000001ff */
[----:B------:R-:W-:-:S02]  /*23d0*/  PRMT R0, RZ, 0x7610, R0 ;  /* 0x00007610ff007816 */ /* 0x000fc40000000000 */
[----:B------:R-:W-:-:S04]  /*23e0*/  PRMT R66, RZ, 0x7610, R66 ;  /* 0x00007610ff427816 */ /* 0x000fc80000000042 */
[----:B------:R0:W2:Y:S04]  /*23f0*/  @P0 LDG.E.EL.U16 R0, [R20.64+0x70] ;  /* 0x0000700414000981 */ /* 0x0000a8000c2e1500 */
[----:B------:R0:W2:Y:S01]  /*2400*/  @P0 LDG.E.EL.U16 R66, [R20.64+0x40] ;  /* 0x0000400414420981 */ /* 0x0000a2000c2e1500 */
[----:B------:R-:W-:Y:S01]  /*2410*/  F2FP.BF16.PACK_AB R73, R75, R82 ;  /* 0x000000524b49723e */ /* 0x000fe200000010ff */
[----:B------:R-:W-:Y:S01]  /*2420*/  IMAD.U32 R75, R24, 0x10000, RZ ;  /* 0x00010000184b7824 */ /* 0x000fe200078e00ff */
[----:B----4-:R-:W-:Y:S01]  /*2430*/  SHF.L.U32 R76, R76, 0x10, RZ ;  /* 0x000000104c4c7819 */ /* 0x010fe200000006ff */
[----:B------:R-:W-:Y:S02]  /*2440*/  BAR.SYNC.DEFER_BLOCKING 0x0 ;  /* 0x0000000000007b1d */ /* 0x000fe40000010000 */
[----:B------:R-:W-:-:S04]  /*2450*/  FMUL R75, R34, R75 ;  /* 0x0000004b224b7220 */ /* 0x000fc80000400000 */
[----:B------:R-:W-:Y:S01]  /*2460*/  @P2 FMUL R63, R75, R76 ;  /* 0x0000004c4b3f2220 */ /* 0x000fe20000400000 */
[----:B------:R-:W-:-:S04]  /*2470*/  IMAD.U32 R75, R74, 0x10000, RZ ;  /* 0x000100004a4b7824 */ /* 0x000fc800078e00ff */
[----:B------:R-:W-:Y:S01]  /*2480*/  FMUL R24, R34, R75 ;  /* 0x0000004b22187220 */ /* 0x000fe20000400000 */
[C---:B------:R-:W-:Y:S01]  /*2490*/  IMAD.U32 R75, R12.reuse, 0x10000, RZ ;  /* 0x000100000c4b7824 */ /* 0x040fe200078e00ff */
[----:B------:R-:W-:Y:S02]  /*24a0*/  PRMT R12, R12, 0x7632, R12 ;  /* 0x000076320c0c7816 */ /* 0x000fe4000000000c */
[C---:B0-----:R-:W-:Y:S02]  /*24b0*/  SHF.L.U32 R21, R16.reuse, 0x10, RZ ;  /* 0x0000001010157819 */ /* 0x041fe400000006ff */
[----:B------:R-:W-:-:S05]  /*24c0*/  PRMT R16, R16, 0x7632, R16 ;  /* 0x0000763210107816 */ /* 0x000fca0000000010 */
[----:B------:R-:W-:Y:S01]  /*24d0*/  IMAD.U32 R79, R16, 0x10000, RZ ;  /* 0x00010000104f7824 */ /* 0x000fe200078e00ff */
[----:B------:R-:W-:Y:S02]  /*24e0*/  F2FP.BF16.PACK_AB R61, R81, R80 ;  /* 0x00000050513d723e */ /* 0x000fe400000010ff */
[----:B------:R-:W-:Y:S02]  /*24f0*/  F2FP.BF16.PACK_AB R72, R83, R72 ;  /* 0x000000485348723e */ /* 0x000fe400000010ff */
[----:B------:R-:W-:Y:S02]  /*2500*/  SHF.L.U32 R70, R70, 0x10, RZ ;  /* 0x0000001046467819 */ /* 0x000fe400000006ff */
[----:B------:R-:W-:Y:S01]  /*2510*/  LOP3.LUT R44, R44, R30, RZ, 0xfc, !PT ;  /* 0x0000001e2c2c7212 */ /* 0x000fe200078efcff */
[----:B------:R-:W-:Y:S02]  /*2520*/  IMAD.U32 R27, R27, 0x10000, RZ ;  /* 0x000100001b1b7824 */ /* 0x000fe400078e00ff */
[----:B------:R-:W-:-:S02]  /*2530*/  IMAD.U32 R59, R59, 0x10000, RZ ;  /* 0x000100003b3b7824 */ /* 0x000fc400078e00ff */
[----:B------:R-:W-:Y:S01]  /*2540*/  IMAD.U32 R25, R25, 0x10000, RZ ;  /* 0x0001000019197824 */ /* 0x000fe200078e00ff */
[----:B------:R-:W-:Y:S01]  /*2550*/  FMUL R27, R34, R27 ;  /* 0x0000001b221b7220 */ /* 0x000fe20000400000 */
[----:B------:R-:W-:Y:S01]  /*2560*/  SHF.L.U32 R64, R64, 0x10, RZ ;  /* 0x0000001040407819 */ /* 0x000fe200000006ff */
[C---:B------:R-:W-:Y:S01]  /*2570*/  FMUL R59, R34.reuse, R59 ;  /* 0x0000003b223b7220 */ /* 0x040fe20000400000 */
[----:B------:R-:W-:-:S04]  /*2580*/  FMUL R25, R34, R25 ;  /* 0x0000001922197220 */ /* 0x000fc80000400000 */
[----:B------:R-:W-:Y:S01]  /*2590*/  @P2 FMUL R48, R25, R64 ;  /* 0x0000004019302220 */ /* 0x000fe20000400000 */
[----:B---3--:R-:W-:-:S05]  /*25a0*/  SHF.L.U32 R77, R77, 0x10, RZ ;  /* 0x000000104d4d7819 */ /* 0x008fca00000006ff */
[----:B------:R-:W-:Y:S01]  /*25b0*/  @P2 FMUL R22, R24, R77 ;  /* 0x0000004d18162220 */ /* 0x000fe20000400000 */
[----:B------:R-:W-:Y:S01]  /*25c0*/  FMUL R24, R32, R75 ;  /* 0x0000004b20187220 */ /* 0x000fe20000400000 */
[C---:B------:R-:W-:Y:S01]  /*25d0*/  IMAD.U32 R75, R13.reuse, 0x10000, RZ ;  /* 0x000100000d4b7824 */ /* 0x040fe200078e00ff */
[----:B------:R-:W-:-:S03]  /*25e0*/  PRMT R13, R13, 0x7632, R13 ;  /* 0x000076320d0d7816 */ /* 0x000fc6000000000d */
[----:B------:R-:W-:Y:S01]  /*25f0*/  FMUL R20, R32, R75 ;  /* 0x0000004b20147220 */ /* 0x000fe20000400000 */
[C---:B------:R-:W-:Y:S02]  /*2600*/  SHF.L.U32 R75, R17.reuse, 0x10, RZ ;  /* 0x00000010114b7819 */ /* 0x040fe400000006ff */
[----:B------:R-:W-:Y:S02]  /*2610*/  PRMT R17, R17, 0x7632, R17 ;  /* 0x0000763211117816 */ /* 0x000fe40000000011 */
[----:B------:R-:W-:Y:S01]  /*2620*/  SHF.L.U32 R13, R13, 0x10, RZ ;  /* 0x000000100d0d7819 */ /* 0x000fe200000006ff */
[----:B------:R-:W-:Y:S01]  /*2630*/  FMUL R75, R75, R20 ;  /* 0x000000144b4b7220 */ /* 0x000fe20000400000 */
[----:B------:R-:W-:Y:S01]  /*2640*/  SHF.L.U32 R20, R17, 0x10, RZ ;  /* 0x0000001011147819 */ /* 0x000fe200000006ff */
[----:B------:R-:W-:Y:S02]  /*2650*/  IMAD.U32 R77, R12, 0x10000, RZ ;  /* 0x000100000c4d7824 */ /* 0x000fe400078e00ff */
[----:B------:R-:W-:-:S02]  /*2660*/  FMUL R13, R32, R13 ;  /* 0x0000000d200d7220 */ /* 0x000fc40000400000 */
[----:B------:R-:W-:Y:S02]  /*2670*/  FMUL R12, R32, R77 ;  /* 0x0000004d200c7220 */ /* 0x000fe40000400000 */
[----:B------:R-:W-:Y:S01]  /*2680*/  FMUL R20, R20, R13 ;  /* 0x0000000d14147220 */ /* 0x000fe20000400000 */
[----:B------:R-:W-:Y:S01]  /*2690*/  IMAD.U32 R13, R14, 0x10000, RZ ;  /* 0x000100000e0d7824 */ /* 0x000fe200078e00ff */
[----:B------:R-:W-:Y:S01]  /*26a0*/  FMUL R16, R79, R12 ;  /* 0x0000000c4f107220 */ /* 0x000fe20000400000 */
[----:B------:R-:W-:Y:S02]  /*26b0*/  SHF.L.U32 R17, R18, 0x10, RZ ;  /* 0x0000001012117819 */ /* 0x000fe400000006ff */
[----:B------:R-:W-:Y:S01]  /*26c0*/  FMUL R12, R32, R13 ;  /* 0x0000000d200c7220 */ /* 0x000fe20000400000 */
[C---:B------:R-:W-:Y:S01]  /*26d0*/  IMAD.U32 R13, R15.reuse, 0x10000, RZ ;  /* 0x000100000f0d7824 */ /* 0x040fe200078e00ff */
[----:B------:R-:W-:Y:S02]  /*26e0*/  PRMT R14, R14, 0x7632, R14 ;  /* 0x000076320e0e7816 */ /* 0x000fe4000000000e */
[----:B------:R-:W-:Y:S01]  /*26f0*/  PRMT R15, R15, 0x7632, R15 ;  /* 0x000076320f0f7816 */ /* 0x000fe2000000000f */
[----:B------:R-:W-:Y:S01]  /*2700*/  FMUL R17, R17, R12 ;  /* 0x0000000c11117220 */ /* 0x000fe20000400000 */
[C---:B------:R-:W-:Y:S01]  /*2710*/  SHF.L.U32 R77, R19.reuse, 0x10, RZ ;  /* 0x00000010134d7819 */ /* 0x040fe200000006ff */
[----:B------:R-:W-:Y:S01]  /*2720*/  FMUL R12, R32, R13 ;  /* 0x0000000d200c7220 */ /* 0x000fe20000400000 */
[----:B------:R-:W-:Y:S01]  /*2730*/  PRMT R18, R18, 0x7632, R18 ;  /* 0x0000763212127816 */ /* 0x000fe20000000012 */
[----:B------:R-:W-:Y:S01]  /*2740*/  IMAD.U32 R13, R14, 0x10000, RZ ;  /* 0x000100000e0d7824 */ /* 0x000fe200078e00ff */
[----:B------:R-:W-:-:S02]  /*2750*/  PRMT R19, R19, 0x7632, R19 ;  /* 0x0000763213137816 */ /* 0x000fc40000000013 */
[----:B------:R-:W-:Y:S01]  /*2760*/  SHF.L.U32 R15, R15, 0x10, RZ ;  /* 0x000000100f0f7819 */ /* 0x000fe200000006ff */
[----:B------:R-:W-:Y:S01]  /*2770*/  FMUL R77, R77, R12 ;  /* 0x0000000c4d4d7220 */ /* 0x000fe20000400000 */
[----:B------:R-:W-:Y:S01]  /*2780*/  SHF.L.U32 R14, R19, 0x10, RZ ;  /* 0x00000010130e7819 */ /* 0x000fe200000006ff */
[----:B------:R-:W-:Y:S01]  /*2790*/  FMUL R12, R32, R13 ;  /* 0x0000000d200c7220 */ /* 0x000fe20000400000 */
[----:B------:R-:W-:Y:S01]  /*27a0*/  IMAD.U32 R79, R18, 0x10000, RZ ;  /* 0x00010000124f7824 */ /* 0x000fe200078e00ff */
[----:B------:R-:W-:Y:S01]  /*27b0*/  FMUL R13, R32, R15 ;  /* 0x0000000f200d7220 */ /* 0x000fe20000400000 */
[----:B------:R-:W-:Y:S02]  /*27c0*/  FMUL R21, R21, R24 ;  /* 0x0000001815157220 */ /* 0x000fe40000400000 */
[----:B------:R-:W-:Y:S01]  /*27d0*/  FMUL R12, R79, R12 ;  /* 0x0000000c4f0c7220 */ /* 0x000fe20000400000 */
        /* <DEDUP_REMOVED lines=8> */
[----:B------:R-:W-:-:S03]  /*2860*/  FMUL R7, R14, R7 ;  /* 0x000000070e077220 */ /* 0x000fc60000400000 */
[----:B------:R-:W-:Y:S04]  /*2870*/  STS.128 [R37], R8 ;  /* 0x0000000825007388 */ /* 0x000fe80000000c00 */
[----:B------:R0:W-:Y:S04]  /*2880*/  STS.128 [R37+0x10], R4 ;  /* 0x0000100425007388 */ /* 0x0001e80000000c00 */
[----:B------:R-:W-:Y:S01]  /*2890*/  BAR.SYNC.DEFER_BLOCKING 0x0 ;  /* 0x0000000000007b1d */ /* 0x000fe20000010000 */
[----:B------:R-:W-:Y:S02]  /*28a0*/  PRMT R16, R61, 0x7632, R16 ;  /* 0x000076323d107816 */ /* 0x000fe40000000010 */
[----:B------:R-:W-:-:S03]  /*28b0*/  PRMT R18, R73, 0x7632, R18 ;  /* 0x0000763249127816 */ /* 0x000fc60000000012 */
[----:B------:R-:W-:Y:S04]  /*28c0*/  LDS R13, [R36] ;  /* 0x00000000240d7984 */ /* 0x000fe80000000800 */
[----:B------:R-:W1:Y:S04]  /*28d0*/  LDS R12, [R36+0x20] ;  /* 0x00002000240c7984 */ /* 0x000e680000000800 */
[----:B------:R-:W3:Y:S04]  /*28e0*/  LDS R15, [R36+0x40] ;  /* 0x00004000240f7984 */ /* 0x000ee80000000800 */
[----:B------:R-:W4:Y:S04]  /*28f0*/  LDS R14, [R36+0x60] ;  /* 0x00006000240e7984 */ /* 0x000f280000000800 */
[----:B------:R-:W-:Y:S04]  /*2900*/  LDS R17, [R36+0x80] ;  /* 0x0000800024117984 */ /* 0x000fe80000000800 */
[----:B------:R-:W-:Y:S04]  /*2910*/  LDS R10, [R36+0xa0] ;  /* 0x0000a000240a7984 */ /* 0x000fe80000000800 */
[----:B------:R-:W-:Y:S04]  /*2920*/  LDS R19, [R36+0xc0] ;  /* 0x0000c00024137984 */ /* 0x000fe80000000800 */
[----:B------:R-:W-:Y:S04]  /*2930*/  LDS R21, [R36+0xe0] ;  /* 0x0000e00024157984 */ /* 0x000fe80000000800 */
[----:B------:R-:W-:Y:S01]  /*2940*/  BAR.SYNC.DEFER_BLOCKING 0x0 ;  /* 0x0000000000007b1d */ /* 0x000fe20000010000 */
[----:B0-----:R-:W-:-:S02]  /*2950*/  PRMT R4, R71, 0x7632, R4 ;  /* 0x0000763247047816 */ /* 0x001fc40000000004 */
[----:B------:R-:W-:-:S03]  /*2960*/  PRMT R8, R72, 0x7632, R8 ;  /* 0x0000763248087816 */ /* 0x000fc60000000008 */
[----:B------:R-:W-:Y:S04]  /*2970*/  STS.U16 [R42], R61 ;  /* 0x0000003d2a007388 */ /* 0x000fe80000000400 */
[----:B------:R0:W-:Y:S04]  /*2980*/  STS.U16 [R42+0x10], R16 ;  /* 0x000010102a007388 */ /* 0x0001e80000000400 */
[----:B------:R-:W-:Y:S04]  /*2990*/  STS.U16 [R42+0x20], R71 ;  /* 0x000020472a007388 */ /* 0x000fe80000000400 */
[----:B------:R-:W-:Y:S04]  /*29a0*/  STS.U16 [R42+0x30], R4 ;  /* 0x000030042a007388 */ /* 0x000fe80000000400 */
[----:B------:R-:W-:Y:S04]  /*29b0*/  STS.U16 [R42+0x40], R72 ;  /* 0x000040482a007388 */ /* 0x000fe80000000400 */
[----:B------:R0:W-:Y:S04]  /*29c0*/  STS.U16 [R42+0x50], R8 ;  /* 0x000050082a007388 */ /* 0x0001e80000000400 */
[----:B------:R-:W-:Y:S04]  /*29d0*/  STS.U16 [R42+0x60], R73 ;  /* 0x000060492a007388 */ /* 0x000fe80000000400 */
[----:B------:R-:W-:Y:S04]  /*29e0*/  STS.U16 [R42+0x70], R18 ;  /* 0x000070122a007388 */ /* 0x000fe80000000400 */
[----:B------:R-:W-:Y:S01]  /*29f0*/  BAR.SYNC.DEFER_BLOCKING 0x0 ;  /* 0x0000000000007b1d */ /* 0x000fe20000010000 */
[----:B------:R-:W-:Y:S01]  /*2a00*/  SHF.L.U32 R11, R60, 0x10, RZ ;  /* 0x000000103c0b7819 */ /* 0x000fe200000006ff */
[----:B------:R-:W-:-:S02]  /*2a10*/  IMAD.U32 R9, R50, 0x10000, RZ ;  /* 0x0001000032097824 */ /* 0x000fc400078e00ff */
[----:B-----5:R-:W-:Y:S02]  /*2a20*/  IMAD.U32 R68, R68, 0x10000, RZ ;  /* 0x0001000044447824 */ /* 0x020fe400078e00ff */
[C---:B------:R-:W-:Y:S01]  /*2a30*/  FMUL R11, R34.reuse, R11 ;  /* 0x0000000b220b7220 */ /* 0x040fe20000400000 */
[----:B------:R-:W5:Y:S01]  /*2a40*/  LDS.128 R4, [R39] ;  /* 0x0000000027047984 */ /* 0x000f620000000c00 */
[----:B------:R-:W-:Y:S02]  /*2a50*/  FMUL R9, R34, R9 ;  /* 0x0000000922097220 */ /* 0x000fe40000400000 */
[----:B------:R-:W-:Y:S01]  /*2a60*/  @P2 FMUL R46, R11, R68 ;  /* 0x000000440b2e2220 */ /* 0x000fe20000400000 */
[----:B------:R-:W-:Y:S01]  /*2a70*/  LOP3.LUT R11, R38, R43, RZ, 0xfc, !PT ;  /* 0x0000002b260b7212 */ /* 0x000fe200078efcff */
[----:B------:R-:W-:Y:S01]  /*2a80*/  @P2 FMUL R23, R9, R70 ;  /* 0x0000004609172220 */ /* 0x000fe20000400000 */
[----:B------:R-:W-:Y:S02]  /*2a90*/  SHF.L.U32 R9, R26, 0x10, RZ ;  /* 0x000000101a097819 */ /* 0x000fe400000006ff */
[C---:B0-----:R-:W-:Y:S01]  /*2aa0*/  SHF.L.U64.HI R16, R44.reuse, 0x1, R11 ;  /* 0x000000012c107819 */ /* 0x041fe2000001020b */
[----:B------:R-:W-:-:S02]  /*2ab0*/  IMAD.SHL.U32 R44, R44, 0x2, RZ ;  /* 0x000000022c2c7824 */ /* 0x000fc400078e00ff */
[----:B--2---:R-:W-:Y:S01]  /*2ac0*/  IMAD.U32 R62, R62, 0x10000, RZ ;  /* 0x000100003e3e7824 */ /* 0x004fe200078e00ff */
[----:B------:R-:W-:Y:S02]  /*2ad0*/  FMUL R9, R34, R9 ;  /* 0x0000000922097220 */ /* 0x000fe40000400000 */
[----:B------:R-:W-:Y:S02]  /*2ae0*/  IADD3 R8, P4, R44, c[0x0][0x188], RZ ;  /* 0x000062002c087a10 */ /* 0x000fe40007f9e0ff */
[----:B------:R-:W-:Y:S02]  /*2af0*/  @P2 FMUL R67, R9, R62 ;  /* 0x0000003e09432220 */ /* 0x000fe40000400000 */
[----:B------:R-:W-:Y:S02]  /*2b00*/  IADD3.X R9, R16, c[0x0][0x18c], RZ, P4, !PT ;  /* 0x0000630010097a10 */ /* 0x000fe400027fe4ff */
[----:B------:R-:W-:Y:S02]  /*2b10*/  SHF.L.U32 R0, R0, 0x10, RZ ;  /* 0x0000001000007819 */ /* 0x000fe400000006ff */
[----:B------:R-:W-:Y:S01]  /*2b20*/  SHF.L.U32 R66, R66, 0x10, RZ ;  /* 0x0000001042427819 */ /* 0x000fe200000006ff */
[----:B-1----:R-:W-:-:S02]  /*2b30*/  FFMA R57, R57, R22, R12 ;  /* 0x0000001639397223 */ /* 0x002fc4000000000c */
[----:B------:R-:W-:Y:S01]  /*2b40*/  @P2 FMUL R69, R27, R0 ;  /* 0x000000001b452220 */ /* 0x000fe20000400000 */
[----:B------:R-:W-:Y:S01]  /*2b50*/  FFMA R0, R58, R63, R13 ;  /* 0x0000003f3a007223 */ /* 0x000fe2000000000d */
[----:B------:R-:W-:Y:S01]  /*2b60*/  @P2 FMUL R65, R59, R66 ;  /* 0x000000423b412220 */ /* 0x000fe20000400000 */
[----:B---3--:R-:W-:Y:S01]  /*2b70*/  FFMA R15, R56, R23, R15 ;  /* 0x00000017380f7223 */ /* 0x008fe2000000000f */
[----:B----4-:R-:W-:Y:S01]  /*2b80*/  FFMA R14, R55, R46, R14 ;  /* 0x0000002e370e7223 */ /* 0x010fe2000000000e */
[----:B-----5:R0:W-:Y:S01]  /*2b90*/  @!P1 STG.E.128 [R8.64], R4 ;  /* 0x0000000408009986 */ /* 0x0201e2000c101d04 */
[----:B------:R-:W-:Y:S01]  /*2ba0*/  FFMA R17, R54, R65, R17 ;  /* 0x0000004136117223 */ /* 0x000fe20000000011 */
[----:B------:R-:W-:Y:S01]  /*2bb0*/  FFMA R10, R53, R48, R10 ;  /* 0x00000030350a7223 */ /* 0x000fe2000000000a */
[----:B------:R-:W-:Y:S01]  /*2bc0*/  FFMA R19, R52, R67, R19 ;  /* 0x0000004334137223 */ /* 0x000fe20000000013 */
[----:B------:R-:W-:Y:S01]  /*2bd0*/  F2FP.BF16.PACK_AB R0, R57, R0 ;  /* 0x000000003900723e */ /* 0x000fe200000010ff */
[--C-:B------:R-:W-:Y:S01]  /*2be0*/  FFMA R12, R2, R69, R21.reuse ;  /* 0x00000045020c7223 */ /* 0x100fe20000000015 */
[----:B------:R-:W-:Y:S01]  /*2bf0*/  F2FP.BF16.PACK_AB R2, R14, R15 ;  /* 0x0000000f0e02723e */ /* 0x000fe200000010ff */
[----:B------:R-:W-:Y:S01]  /*2c00*/  BAR.SYNC.DEFER_BLOCKING 0x0 ;  /* 0x0000000000007b1d */ /* 0x000fe20000010000 */
[----:B------:R-:W-:-:S02]  /*2c10*/  PRMT R21, R0, 0x7610, R21 ;  /* 0x0000761000157816 */ /* 0x000fc40000000015 */
[----:B------:R-:W-:Y:S02]  /*2c20*/  PRMT R11, R0, 0x7632, R11 ;  /* 0x00007632000b7816 */ /* 0x000fe4000000000b */
[----:B------:R-:W-:Y:S02]  /*2c30*/  F2FP.BF16.PACK_AB R0, R10, R17 ;  /* 0x000000110a00723e */ /* 0x000fe400000010ff */
[----:B0-----:R-:W-:Y:S02]  /*2c40*/  F2FP.BF16.PACK_AB R9, R12, R19 ;  /* 0x000000130c09723e */ /* 0x001fe400000010ff */
[----:B------:R-:W-:Y:S02]  /*2c50*/  PRMT R12, R2, 0x7632, R12 ;  /* 0x00007632020c7816 */ /* 0x000fe4000000000c */
[----:B------:R-:W-:Y:S02]  /*2c60*/  PRMT R14, R0, 0x7632, R14 ;  /* 0x00007632000e7816 */ /* 0x000fe4000000000e */
[----:B------:R-:W-:-:S02]  /*2c70*/  PRMT R5, R9, 0x7610, R5 ;  /* 0x0000761009057816 */ /* 0x000fc40000000005 */
[----:B------:R-:W-:Y:S01]  /*2c80*/  PRMT R6, R9, 0x7632, R6 ;  /* 0x0000763209067816 */ /* 0x000fe20000000006 */
[----:B------:R-:W-:Y:S04]  /*2c90*/  STS.U16 [R42], R21 ;  /* 0x000000152a007388 */ /* 0x000fe80000000400 */
[----:B------:R-:W-:Y:S04]  /*2ca0*/  STS.U16 [R42+0x10], R11 ;  /* 0x0000100b2a007388 */ /* 0x000fe80000000400 */
[----:B------:R-:W-:Y:S04]  /*2cb0*/  STS.U16 [R42+0x20], R2 ;  /* 0x000020022a007388 */ /* 0x000fe80000000400 */
[----:B------:R-:W-:Y:S04]  /*2cc0*/  STS.U16 [R42+0x30], R12 ;  /* 0x0000300c2a007388 */ /* 0x000fe80000000400 */
[----:B------:R-:W-:Y:S04]  /*2cd0*/  STS.U16 [R42+0x40], R0 ;  /* 0x000040002a007388 */ /* 0x000fe80000000400 */
[----:B------:R-:W-:Y:S04]  /*2ce0*/  STS.U16 [R42+0x50], R14 ;  /* 0x0000500e2a007388 */ /* 0x000fe80000000400 */
[----:B------:R0:W-:Y:S04]  /*2cf0*/  STS.U16 [R42+0x60], R5 ;  /* 0x000060052a007388 */ /* 0x0001e80000000400 */
[----:B------:R-:W-:Y:S04]  /*2d00*/  STS.U16 [R42+0x70], R6 ;  /* 0x000070062a007388 */ /* 0x000fe80000000400 */
[----:B------:R-:W-:Y:S01]  /*2d10*/  BAR.SYNC.DEFER_BLOCKING 0x0 ;  /* 0x0000000000007b1d */ /* 0x000fe20000010000 */
[----:B------:R-:W-:-:S05]  /*2d20*/  IADD3 R4, P4, R44, c[0x0][0x190], RZ ;  /* 0x000064002c047a10 */ /* 0x000fca0007f9e0ff */
[----:B------:R-:W1:Y:S01]  /*2d30*/  LDS.128 R8, [R39] ;  /* 0x0000000027087984 */ /* 0x000e620000000c00 */
[----:B0-----:R-:W-:Y:S02]  /*2d40*/  IADD3.X R5, R16, c[0x0][0x194], RZ, P4, !PT ;  /* 0x0000650010057a10 */ /* 0x001fe400027fe4ff */
[----:B------:R-:W-:Y:S01]  /*2d50*/  PLOP3.LUT P4, PT, PT, PT, UP0, 0x80, 0x0 ;  /* 0x000000000000781c */ /* 0x000fe20003f8f008 */
[----:B------:R-:W-:Y:S01]  /*2d60*/  UPLOP3.LUT UP0, UPT, UPT, UPT, UPT, 0x40, 0x0 ;  /* 0x000000000000789c */ /* 0x000fe20003f0e870 */
[----:B------:R-:W-:Y:S01]  /*2d70*/  MOV R13, 0x40 ;  /* 0x00000040000d7802 */ /* 0x000fe20000000f00 */
[----:B-1----:R0:W-:Y:S10]  /*2d80*/  @!P1 STG.E.128 [R4.64], R8 ;  /* 0x0000000804009986 */ /* 0x0021f4000c101d04 */
[----:B------:R-:W-:Y:S01]  /*2d90*/  @!P4 CALL.REL.NOINC `(.L_x_0) ;  /* 0x000000100000c944 */ /* 0x000fe20003c00000 */
[----:B------:R-:W-:Y:S05]  /*2da0*/  BRA `(.L_x_1) ;  /* 0xffffdf0000007947 */ /* 0x000fea000383ffff */
.L_x_0:
[----:B------:R-:W-:Y:S05]  /*2db0*/  EXIT ;  /* 0x000000000000794d */ /* 0x000fea0003800000 */
.L_x_2:
[----:B------:R-:W-:-:S00]  /*2dc0*/  BRA `(.L_x_2) ;  /* 0xfffffff000007947 */ /* 0x000fc0000383ffff */
[----:B------:R-:W-:-:S00]  /*2dd0*/  NOP ;  /* 0x0000000000007918 */ /* 0x000fc00000000000 */
        /* <DEDUP_REMOVED lines=10> */
.L_x_3:


//--------------------- .nv.global.init           --------------------------
	.section	.nv.global.init,"aw",@progbits
.nv.global.init:
	.type		_$_str,@object
	.size		_$_str,(.L_0 - _$_str)
_$_str:
        /*0000*/ 	.byte	0x5f, 0x5f, 0x43, 0x55, 0x44, 0x41, 0x5f, 0x46, 0x54, 0x5a, 0x00
.L_0:


//--------------------- .nv.shared.triton_red_fused__scaled_dot_product_flash_attention__to_copy_add_mean_mul_pow_rsqrt_2 --------------------------
	.section	.nv.shared.triton_red_fused__scaled_dot_product_flash_attention__to_copy_add_mean_mul_pow_rsqrt_2,"aw",@nobits
	.sectionflags	@""
	.align	16
